	.target	sm_100a

	.elftype	@"ET_EXEC"


//--------------------- .note.nv.tkinfo           --------------------------
	.section	.note.nv.tkinfo,"",@"SHT_NOTE"
	.sectionflags	@"SHF_NOTE_NV_TKINFO"
	.tkinfo
        /*0018*/ 	.word	0x00000002
        /*0030*/ 	.string	""
        /*0030*/ 	.string	"ptxas"
        /*0030*/ 	.string	"Cuda compilation tools, release 13.0, V13.0.88"
        /*0030*/ 	.string	"Build cuda_13.0.r13.0/compiler.36424714_0"
        /*0030*/ 	.string	"-arch sm_100a -m 64 "



//--------------------- .note.nv.cuinfo           --------------------------
	.section	.note.nv.cuinfo,"",@"SHT_NOTE"
	.sectionflags	@"SHF_NOTE_NV_CUINFO"
        /*0018*/ 	.short	0x0002
        /*001a*/ 	.short	0x0064
        /*001c*/ 	.short	0x0082
	.zero		2


//--------------------- .nv.info                  --------------------------
	.section	.nv.info,"",@"SHT_CUDA_INFO"
	.align	4


	//----- nvinfo : EIATTR_REGCOUNT
	.align		4
        /*0000*/ 	.byte	0x04, 0x2f
        /*0002*/ 	.short	(.L_19 - .L_18)
	.align		4
.L_18:
        /*0004*/ 	.word	index@(_ZN7cutlass13device_kernelINS_4gemm6kernel13GemmUniversalIN4cute5tupleIJiiiiEEENS1_10collective13CollectiveMmaINS1_35MainloopSm100TmaUmmaWarpSpecializedILi34ELi2ELi4ENS5_IJNS4_1CILi2EEESB_NSA_ILi1EEEEEEEENS5_IJNSA_ILi64EEENSA_ILi128EEENSA_ILi32EEEEEEaNS5_IJlSC_lEEEaSJ_NS4_8TiledMMAINS4_8MMA_AtomIJNS4_15SM100_MMA_S8_SSIaaiLi64ELi128ELNS4_4UMMA5MajorE0ELSO_0ELNSN_8SaturateE0EEEEEENS4_6LayoutINS5_IJSC_SC_SC_EEENS5_IJNSA_ILi0EEESU_SU_EEEEENS5_IJNS4_10UnderscoreESX_SX_EEEEENS4_23SM90_TMA_LOAD_MULTICASTENS4_14ComposedLayoutINS4_7SwizzleILi1ELi4ELi3EEENS4_18smem_ptr_flag_bitsILi8EEENSS_INS5_IJNSA_ILi8EEESH_EEENS5_IJSH_SC_EEEEEEEvNS4_8identityES10_S1A_vS1B_EENS_8epilogue10collective18CollectiveEpilogueINS1D_23Sm100TmaWarpSpecializedILi2ELi2ELi32ELb0ELb0EEEJSI_NS5_IJNSS_ISF_SC_EES1I_EEEaSJ_aSJ_NS1D_6fusion15FusionCallbacksIS1H_NS1K_17LinearCombinationIaiaiLNS_15FloatRoundStyleE2EEESI_S1J_JEEENS4_5SM1004TMEM4LOAD26SM100_TMEM_LOAD_16dp32b32xENS4_13SM90_TMA_LOADENS11_INS12_ILi2ELi4ELi3EEES15_NSS_INS5_IJS16_SF_EEENS5_IJSF_SC_EEEEEEENS4_39AutoVectorizingCopyWithAssumedAlignmentILi128EEENS4_14SM90_TMA_STOREES1Z_S21_S21_EEEvvEEEEvNT_6ParamsE)
        /*0008*/ 	.word	0x0000005a


	//----- nvinfo : EIATTR_FRAME_SIZE
	.align		4
.L_19:
        /*000c*/ 	.byte	0x04, 0x11
        /*000e*/ 	.short	(.L_21 - .L_20)
	.align		4
.L_20:
        /*0010*/ 	.word	index@($__internal_2_$__cuda_sm10x_tcgen05_guardrail_trap_unallocated_columns_being_dealloced)
        /*0014*/ 	.word	0x00000000


	//----- nvinfo : EIATTR_FRAME_SIZE
	.align		4
.L_21:
        /*0018*/ 	.byte	0x04, 0x11
        /*001a*/ 	.short	(.L_23 - .L_22)
	.align		4
.L_22:
        /*001c*/ 	.word	index@($__internal_1_$__cuda_sm10x_tcgen05_guardrail_trap_phase_invalid_during_alloc)
        /*0020*/ 	.word	0x00000000


	//----- nvinfo : EIATTR_FRAME_SIZE
	.align		4
.L_23:
        /*0024*/ 	.byte	0x04, 0x11
        /*0026*/ 	.short	(.L_25 - .L_24)
	.align		4
.L_24:
        /*0028*/ 	.word	index@($__internal_0_$__cuda_sm10x_tcgen05_guardrail_trap_col_being_dealloced_not_returned_by_alloc)
        /*002c*/ 	.word	0x00000000


	//----- nvinfo : EIATTR_FRAME_SIZE
	.align		4
.L_25:
        /*0030*/ 	.byte	0x04, 0x11
        /*0032*/ 	.short	(.L_27 - .L_26)
	.align		4
.L_26:
        /*0034*/ 	.word	index@(_ZN7cutlass13device_kernelINS_4gemm6kernel13GemmUniversalIN4cute5tupleIJiiiiEEENS1_10collective13CollectiveMmaINS1_35MainloopSm100TmaUmmaWarpSpecializedILi34ELi2ELi4ENS5_IJNS4_1CILi2EEESB_NSA_ILi1EEEEEEEENS5_IJNSA_ILi64EEENSA_ILi128EEENSA_ILi32EEEEEEaNS5_IJlSC_lEEEaSJ_NS4_8TiledMMAINS4_8MMA_AtomIJNS4_15SM100_MMA_S8_SSIaaiLi64ELi128ELNS4_4UMMA5MajorE0ELSO_0ELNSN_8SaturateE0EEEEEENS4_6LayoutINS5_IJSC_SC_SC_EEENS5_IJNSA_ILi0EEESU_SU_EEEEENS5_IJNS4_10UnderscoreESX_SX_EEEEENS4_23SM90_TMA_LOAD_MULTICASTENS4_14ComposedLayoutINS4_7SwizzleILi1ELi4ELi3EEENS4_18smem_ptr_flag_bitsILi8EEENSS_INS5_IJNSA_ILi8EEESH_EEENS5_IJSH_SC_EEEEEEEvNS4_8identityES10_S1A_vS1B_EENS_8epilogue10collective18CollectiveEpilogueINS1D_23Sm100TmaWarpSpecializedILi2ELi2ELi32ELb0ELb0EEEJSI_NS5_IJNSS_ISF_SC_EES1I_EEEaSJ_aSJ_NS1D_6fusion15FusionCallbacksIS1H_NS1K_17LinearCombinationIaiaiLNS_15FloatRoundStyleE2EEESI_S1J_JEEENS4_5SM1004TMEM4LOAD26SM100_TMEM_LOAD_16dp32b32xENS4_13SM90_TMA_LOADENS11_INS12_ILi2ELi4ELi3EEES15_NSS_INS5_IJS16_SF_EEENS5_IJSF_SC_EEEEEEENS4_39AutoVectorizingCopyWithAssumedAlignmentILi128EEENS4_14SM90_TMA_STOREES1Z_S21_S21_EEEvvEEEEvNT_6ParamsE)
        /*0038*/ 	.word	0x00000000


	//----- nvinfo : EIATTR_MIN_STACK_SIZE
	.align		4
.L_27:
        /*003c*/ 	.byte	0x04, 0x12
        /*003e*/ 	.short	(.L_29 - .L_28)
	.align		4
.L_28:
        /*0040*/ 	.word	index@(_ZN7cutlass13device_kernelINS_4gemm6kernel13GemmUniversalIN4cute5tupleIJiiiiEEENS1_10collective13CollectiveMmaINS1_35MainloopSm100TmaUmmaWarpSpecializedILi34ELi2ELi4ENS5_IJNS4_1CILi2EEESB_NSA_ILi1EEEEEEEENS5_IJNSA_ILi64EEENSA_ILi128EEENSA_ILi32EEEEEEaNS5_IJlSC_lEEEaSJ_NS4_8TiledMMAINS4_8MMA_AtomIJNS4_15SM100_MMA_S8_SSIaaiLi64ELi128ELNS4_4UMMA5MajorE0ELSO_0ELNSN_8SaturateE0EEEEEENS4_6LayoutINS5_IJSC_SC_SC_EEENS5_IJNSA_ILi0EEESU_SU_EEEEENS5_IJNS4_10UnderscoreESX_SX_EEEEENS4_23SM90_TMA_LOAD_MULTICASTENS4_14ComposedLayoutINS4_7SwizzleILi1ELi4ELi3EEENS4_18smem_ptr_flag_bitsILi8EEENSS_INS5_IJNSA_ILi8EEESH_EEENS5_IJSH_SC_EEEEEEEvNS4_8identityES10_S1A_vS1B_EENS_8epilogue10collective18CollectiveEpilogueINS1D_23Sm100TmaWarpSpecializedILi2ELi2ELi32ELb0ELb0EEEJSI_NS5_IJNSS_ISF_SC_EES1I_EEEaSJ_aSJ_NS1D_6fusion15FusionCallbacksIS1H_NS1K_17LinearCombinationIaiaiLNS_15FloatRoundStyleE2EEESI_S1J_JEEENS4_5SM1004TMEM4LOAD26SM100_TMEM_LOAD_16dp32b32xENS4_13SM90_TMA_LOADENS11_INS12_ILi2ELi4ELi3EEES15_NSS_INS5_IJS16_SF_EEENS5_IJSF_SC_EEEEEEENS4_39AutoVectorizingCopyWithAssumedAlignmentILi128EEENS4_14SM90_TMA_STOREES1Z_S21_S21_EEEvvEEEEvNT_6ParamsE)
        /*0044*/ 	.word	0x00000000
.L_29:


//--------------------- .nv.compat                --------------------------
	.section	.nv.compat,"",@"SHT_CUDA_COMPAT_INFO"
	.align	4
        /*0000*/ 	.byte	0x02, 0x09, 0x01, 0x00, 0x02, 0x02, 0x03, 0x00, 0x02, 0x05, 0x06, 0x00, 0x03, 0x07, 0x01, 0x01
        /*0010*/ 	.byte	0x02, 0x03, 0x01, 0x00, 0x02, 0x06, 0x01, 0x00, 0x04, 0x0b, 0x08, 0x00, 0x01, 0x00, 0x00, 0x00
        /*0020*/ 	.byte	0x00, 0x00, 0x00, 0x00


//--------------------- .nv.info._ZN7cutlass13device_kernelINS_4gemm6kernel13GemmUniversalIN4cute5tupleIJiiiiEEENS1_10collective13CollectiveMmaINS1_35MainloopSm100TmaUmmaWarpSpecializedILi34ELi2ELi4ENS5_IJNS4_1CILi2EEESB_NSA_ILi1EEEEEEEENS5_IJNSA_ILi64EEENSA_ILi128EEENSA_ILi32EEEEEEaNS5_IJlSC_lEEEaSJ_NS4_8TiledMMAINS4_8MMA_AtomIJNS4_15SM100_MMA_S8_SSIaaiLi64ELi128ELNS4_4UMMA5MajorE0ELSO_0ELNSN_8SaturateE0EEEEEENS4_6LayoutINS5_IJSC_SC_SC_EEENS5_IJNSA_ILi0EEESU_SU_EEEEENS5_IJNS4_10UnderscoreESX_SX_EEEEENS4_23SM90_TMA_LOAD_MULTICASTENS4_14ComposedLayoutINS4_7SwizzleILi1ELi4ELi3EEENS4_18smem_ptr_flag_bitsILi8EEENSS_INS5_IJNSA_ILi8EEESH_EEENS5_IJSH_SC_EEEEEEEvNS4_8identityES10_S1A_vS1B_EENS_8epilogue10collective18CollectiveEpilogueINS1D_23Sm100TmaWarpSpecializedILi2ELi2ELi32ELb0ELb0EEEJSI_NS5_IJNSS_ISF_SC_EES1I_EEEaSJ_aSJ_NS1D_6fusion15FusionCallbacksIS1H_NS1K_17LinearCombinationIaiaiLNS_15FloatRoundStyleE2EEESI_S1J_JEEENS4_5SM1004TMEM4LOAD26SM100_TMEM_LOAD_16dp32b32xENS4_13SM90_TMA_LOADENS11_INS12_ILi2ELi4ELi3EEES15_NSS_INS5_IJS16_SF_EEENS5_IJSF_SC_EEEEEEENS4_39AutoVectorizingCopyWithAssumedAlignmentILi128EEENS4_14SM90_TMA_STOREES1Z_S21_S21_EEEvvEEEEvNT_6ParamsE --------------------------
	.section	.nv.info._ZN7cutlass13device_kernelINS_4gemm6kernel13GemmUniversalIN4cute5tupleIJiiiiEEENS1_10collective13CollectiveMmaINS1_35MainloopSm100TmaUmmaWarpSpecializedILi34ELi2ELi4ENS5_IJNS4_1CILi2EEESB_NSA_ILi1EEEEEEEENS5_IJNSA_ILi64EEENSA_ILi128EEENSA_ILi32EEEEEEaNS5_IJlSC_lEEEaSJ_NS4_8TiledMMAINS4_8MMA_AtomIJNS4_15SM100_MMA_S8_SSIaaiLi64ELi128ELNS4_4UMMA5MajorE0ELSO_0ELNSN_8SaturateE0EEEEEENS4_6LayoutINS5_IJSC_SC_SC_EEENS5_IJNSA_ILi0EEESU_SU_EEEEENS5_IJNS4_10UnderscoreESX_SX_EEEEENS4_23SM90_TMA_LOAD_MULTICASTENS4_14ComposedLayoutINS4_7SwizzleILi1ELi4ELi3EEENS4_18smem_ptr_flag_bitsILi8EEENSS_INS5_IJNSA_ILi8EEESH_EEENS5_IJSH_SC_EEEEEEEvNS4_8identityES10_S1A_vS1B_EENS_8epilogue10collective18CollectiveEpilogueINS1D_23Sm100TmaWarpSpecializedILi2ELi2ELi32ELb0ELb0EEEJSI_NS5_IJNSS_ISF_SC_EES1I_EEEaSJ_aSJ_NS1D_6fusion15FusionCallbacksIS1H_NS1K_17LinearCombinationIaiaiLNS_15FloatRoundStyleE2EEESI_S1J_JEEENS4_5SM1004TMEM4LOAD26SM100_TMEM_LOAD_16dp32b32xENS4_13SM90_TMA_LOADENS11_INS12_ILi2ELi4ELi3EEES15_NSS_INS5_IJS16_SF_EEENS5_IJSF_SC_EEEEEEENS4_39AutoVectorizingCopyWithAssumedAlignmentILi128EEENS4_14SM90_TMA_STOREES1Z_S21_S21_EEEvvEEEEvNT_6ParamsE,"",@"SHT_CUDA_INFO"
	.sectionflags	@""
	.align	4


	//----- nvinfo : EIATTR_CUDA_API_VERSION
	.align		4
        /*0000*/ 	.byte	0x04, 0x37
        /*0002*/ 	.short	(.L_31 - .L_30)
.L_30:
        /*0004*/ 	.word	0x00000082


	//----- nvinfo : EIATTR_KPARAM_INFO
	.align		4
.L_31:
        /*0008*/ 	.byte	0x04, 0x17
        /*000a*/ 	.short	(.L_33 - .L_32)
.L_32:
        /*000c*/ 	.word	0x00000000
        /*0010*/ 	.short	0x0000
        /*0012*/ 	.short	0x0000
        /*0014*/ 	.byte	0x00, 0xf0, 0x01, 0x20


	//----- nvinfo : EIATTR_AT_ENTRY_FRAGMENTS
	.align		4
.L_33:
        /*0018*/ 	.byte	0x04, 0x4f
        /*001a*/ 	.short	(.L_35 - .L_34)


	//   ....[0]....
.L_34:
        /*001c*/ 	.word	0x00000006


	//----- nvinfo : EIATTR_RESERVED_SMEM_USED
	.align		4
.L_35:
        /*0020*/ 	.byte	0x01, 0x41
	.zero		2


	//----- nvinfo : EIATTR_SPARSE_MMA_MASK
	.align		4
        /*0024*/ 	.byte	0x03, 0x50
        /*0026*/ 	.short	0x0000


	//----- nvinfo : EIATTR_TCGEN05_1CTA_USED
	.align		4
        /*0028*/ 	.byte	0x01, 0x51
	.zero		2


	//----- nvinfo : EIATTR_MAXREG_COUNT
	.align		4
        /*002c*/ 	.byte	0x03, 0x1b
        /*002e*/ 	.short	0x00ff


	//----- nvinfo : EIATTR_NUM_BARRIERS
	.align		4
        /*0030*/ 	.byte	0x02, 0x4c
        /*0032*/ 	.byte	0x07
	.zero		1


	//----- nvinfo : EIATTR_EXTERNS
	.align		4
        /*0034*/ 	.byte	0x04, 0x0f
        /*0036*/ 	.short	(.L_37 - .L_36)


	//   ....[0]....
	.align		4
.L_36:
        /*0038*/ 	.word	index@(__assertfail)


	//----- nvinfo : EIATTR_MERCURY_ISA_VERSION
	.align		4
.L_37:
        /*003c*/ 	.byte	0x03, 0x5f
        /*003e*/ 	.short	0x0101


	//----- nvinfo : EIATTR_INT_WARP_WIDE_INSTR_OFFSETS
	.align		4
        /*0040*/ 	.byte	0x04, 0x31
        /*0042*/ 	.short	(.L_39 - .L_38)


	//   ....[0]....
.L_38:
        /*0044*/ 	.word	0x00005180


	//   ....[1]....
        /*0048*/ 	.word	0x000051b0


	//   ....[2]....
        /*004c*/ 	.word	0x000051d0


	//   ....[3]....
        /*0050*/ 	.word	0x00005cf0


	//   ....[4]....
        /*0054*/ 	.word	0x00005d60


	//   ....[5]....
        /*0058*/ 	.word	0x00005e40


	//   ....[6]....
        /*005c*/ 	.word	0x00005ef0


	//----- nvinfo : EIATTR_COOP_GROUP_MASK_REGIDS
	.align		4
.L_39:
        /*0060*/ 	.byte	0x04, 0x29
        /*0062*/ 	.short	(.L_41 - .L_40)


	//   ....[0]....
.L_40:
        /*0064*/ 	.word	0xffffffff


	//   ....[1]....
        /*0068*/ 	.word	0xffffffff


	//   ....[2]....
        /*006c*/ 	.word	0xffffffff


	//   ....[3]....
        /*0070*/ 	.word	0xffffffff


	//   ....[4]....
        /*0074*/ 	.word	0xffffffff


	//   ....[5]....
        /*0078*/ 	.word	0xffffffff


	//   ....[6]....
        /*007c*/ 	.word	0xffffffff


	//   ....[7]....
        /*0080*/ 	.word	0xffffffff


	//   ....[8]....
        /*0084*/ 	.word	0xffffffff


	//   ....[9]....
        /*0088*/ 	.word	0xffffffff


	//   ....[10]....
        /*008c*/ 	.word	0xffffffff


	//   ....[11]....
        /*0090*/ 	.word	0xffffffff


	//   ....[12]....
        /*0094*/ 	.word	0xffffffff


	//   ....[13]....
        /*0098*/ 	.word	0xffffffff


	//----- nvinfo : EIATTR_COOP_GROUP_INSTR_OFFSETS
	.align		4
.L_41:
        /*009c*/ 	.byte	0x04, 0x28
        /*009e*/ 	.short	(.L_43 - .L_42)


	//   ....[0]....
.L_42:
        /*00a0*/ 	.word	0x00000080


	//   ....[1]....
        /*00a4*/ 	.word	0x000004f0


	//   ....[2]....
        /*00a8*/ 	.word	0x00000a90


	//   ....[3]....
        /*00ac*/ 	.word	0x00000bf0


	//   ....[4]....
        /*00b0*/ 	.word	0x00000cf0


	//   ....[5]....
        /*00b4*/ 	.word	0x00000e60


	//   ....[6]....
        /*00b8*/ 	.word	0x00001000


	//   ....[7]....
        /*00bc*/ 	.word	0x000011b0


	//   ....[8]....
        /*00c0*/ 	.word	0x00002530


	//   ....[9]....
        /*00c4*/ 	.word	0x000044c0


	//   ....[10]....
        /*00c8*/ 	.word	0x000046d0


	//   ....[11]....
        /*00cc*/ 	.word	0x00004700


	//   ....[12]....
        /*00d0*/ 	.word	0x00005060


	//   ....[13]....
        /*00d4*/ 	.word	0x00005290


	//----- nvinfo : EIATTR_VRC_CTA_INIT_COUNT
	.align		4
.L_43:
        /*00d8*/ 	.byte	0x02, 0x4a
        /*00da*/ 	.byte	0x80
	.zero		1


	//----- nvinfo : EIATTR_SYSCALL_OFFSETS
	.align		4
        /*00dc*/ 	.byte	0x04, 0x46
        /*00de*/ 	.short	(.L_45 - .L_44)


	//   ....[0]....
.L_44:
        /*00e0*/ 	.word	0x00006af0


	//   ....[1]....
        /*00e4*/ 	.word	0x00006c30


	//   ....[2]....
        /*00e8*/ 	.word	0x00007460


	//   ....[3]....
        /*00ec*/ 	.word	0x00008200


	//----- nvinfo : EIATTR_MBARRIER_INSTR_OFFSETS
	.align		4
.L_45:
        /*00f0*/ 	.byte	0x04, 0x39
        /*00f2*/ 	.short	(.L_47 - .L_46)


	//   ....[0]....
.L_46:
        /*00f4*/ 	.word	0x00000630
        /*00f8*/ 	.word	0x000000ff
        /*00fc*/ 	.word	0x00000000
        /*0100*/ 	.short	0x0100
        /*0102*/ 	.byte	0x04
	.zero		1


	//   ....[1]....
        /*0104*/ 	.word	0x00000640
        /*0108*/ 	.word	0x000000ff
        /*010c*/ 	.word	0x00000110
        /*0110*/ 	.short	0x0100
        /*0112*/ 	.byte	0x04
	.zero		1


	//   ....[2]....
        /*0114*/ 	.word	0x00000650
        /*0118*/ 	.word	0x000000ff
        /*011c*/ 	.word	0x00000008
        /*0120*/ 	.short	0x0100
        /*0122*/ 	.byte	0x04
	.zero		1


	//   ....[3]....
        /*0124*/ 	.word	0x00000660
        /*0128*/ 	.word	0x000000ff
        /*012c*/ 	.word	0x00000118
        /*0130*/ 	.short	0x0100
        /*0132*/ 	.byte	0x04
	.zero		1


	//   ....[4]....
        /*0134*/ 	.word	0x00000670
        /*0138*/ 	.word	0x000000ff
        /*013c*/ 	.word	0x00000010
        /*0140*/ 	.short	0x0100
        /*0142*/ 	.byte	0x04
	.zero		1


	//   ....[5]....
        /*0144*/ 	.word	0x00000680
        /*0148*/ 	.word	0x000000ff
        /*014c*/ 	.word	0x00000120
        /*0150*/ 	.short	0x0100
        /*0152*/ 	.byte	0x04
	.zero		1


	//   ....[6]....
        /*0154*/ 	.word	0x00000690
        /*0158*/ 	.word	0x000000ff
        /*015c*/ 	.word	0x00000018
        /*0160*/ 	.short	0x0100
        /*0162*/ 	.byte	0x04
	.zero		1


	//   ....[7]....
        /*0164*/ 	.word	0x000006a0
        /*0168*/ 	.word	0x000000ff
        /*016c*/ 	.word	0x00000128
        /*0170*/ 	.short	0x0100
        /*0172*/ 	.byte	0x04
	.zero		1


	//   ....[8]....
        /*0174*/ 	.word	0x000006b0
        /*0178*/ 	.word	0x000000ff
        /*017c*/ 	.word	0x00000020
        /*0180*/ 	.short	0x0100
        /*0182*/ 	.byte	0x04
	.zero		1


	//   ....[9]....
        /*0184*/ 	.word	0x000006c0
        /*0188*/ 	.word	0x000000ff
        /*018c*/ 	.word	0x00000130
        /*0190*/ 	.short	0x0100
        /*0192*/ 	.byte	0x04
	.zero		1


	//   ....[10]....
        /*0194*/ 	.word	0x000006d0
        /*0198*/ 	.word	0x000000ff
        /*019c*/ 	.word	0x00000028
        /*01a0*/ 	.short	0x0100
        /*01a2*/ 	.byte	0x04
	.zero		1


	//   ....[11]....
        /*01a4*/ 	.word	0x000006e0
        /*01a8*/ 	.word	0x000000ff
        /*01ac*/ 	.word	0x00000138
        /*01b0*/ 	.short	0x0100
        /*01b2*/ 	.byte	0x04
	.zero		1


	//   ....[12]....
        /*01b4*/ 	.word	0x000006f0
        /*01b8*/ 	.word	0x000000ff
        /*01bc*/ 	.word	0x00000030
        /*01c0*/ 	.short	0x0100
        /*01c2*/ 	.byte	0x04
	.zero		1


	//   ....[13]....
        /*01c4*/ 	.word	0x00000700
        /*01c8*/ 	.word	0x000000ff
        /*01cc*/ 	.word	0x00000140
        /*01d0*/ 	.short	0x0100
        /*01d2*/ 	.byte	0x04
	.zero		1


	//   ....[14]....
        /*01d4*/ 	.word	0x00000710
        /*01d8*/ 	.word	0x000000ff
        /*01dc*/ 	.word	0x00000038
        /*01e0*/ 	.short	0x0100
        /*01e2*/ 	.byte	0x04
	.zero		1


	//   ....[15]....
        /*01e4*/ 	.word	0x00000720
        /*01e8*/ 	.word	0x000000ff
        /*01ec*/ 	.word	0x00000148
        /*01f0*/ 	.short	0x0100
        /*01f2*/ 	.byte	0x04
	.zero		1


	//   ....[16]....
        /*01f4*/ 	.word	0x00000730
        /*01f8*/ 	.word	0x000000ff
        /*01fc*/ 	.word	0x00000040
        /*0200*/ 	.short	0x0100
        /*0202*/ 	.byte	0x04
	.zero		1


	//   ....[17]....
        /*0204*/ 	.word	0x00000740
        /*0208*/ 	.word	0x000000ff
        /*020c*/ 	.word	0x00000150
        /*0210*/ 	.short	0x0100
        /*0212*/ 	.byte	0x04
	.zero		1


	//   ....[18]....
        /*0214*/ 	.word	0x00000750
        /*0218*/ 	.word	0x000000ff
        /*021c*/ 	.word	0x00000048
        /*0220*/ 	.short	0x0100
        /*0222*/ 	.byte	0x04
	.zero		1


	//   ....[19]....
        /*0224*/ 	.word	0x00000760
        /*0228*/ 	.word	0x000000ff
        /*022c*/ 	.word	0x00000158
        /*0230*/ 	.short	0x0100
        /*0232*/ 	.byte	0x04
	.zero		1


	//   ....[20]....
        /*0234*/ 	.word	0x00000770
        /*0238*/ 	.word	0x000000ff
        /*023c*/ 	.word	0x00000050
        /*0240*/ 	.short	0x0100
        /*0242*/ 	.byte	0x04
	.zero		1


	//   ....[21]....
        /*0244*/ 	.word	0x00000780
        /*0248*/ 	.word	0x000000ff
        /*024c*/ 	.word	0x00000160
        /*0250*/ 	.short	0x0100
        /*0252*/ 	.byte	0x04
	.zero		1


	//   ....[22]....
        /*0254*/ 	.word	0x00000790
        /*0258*/ 	.word	0x000000ff
        /*025c*/ 	.word	0x00000058
        /*0260*/ 	.short	0x0100
        /*0262*/ 	.byte	0x04
	.zero		1


	//   ....[23]....
        /*0264*/ 	.word	0x000007a0
        /*0268*/ 	.word	0x000000ff
        /*026c*/ 	.word	0x00000168
        /*0270*/ 	.short	0x0100
        /*0272*/ 	.byte	0x04
	.zero		1


	//   ....[24]....
        /*0274*/ 	.word	0x000007b0
        /*0278*/ 	.word	0x000000ff
        /*027c*/ 	.word	0x00000060
        /*0280*/ 	.short	0x0100
        /*0282*/ 	.byte	0x04
	.zero		1


	//   ....[25]....
        /*0284*/ 	.word	0x000007c0
        /*0288*/ 	.word	0x000000ff
        /*028c*/ 	.word	0x00000170
        /*0290*/ 	.short	0x0100
        /*0292*/ 	.byte	0x04
	.zero		1


	//   ....[26]....
        /*0294*/ 	.word	0x000007d0
        /*0298*/ 	.word	0x000000ff
        /*029c*/ 	.word	0x00000068
        /*02a0*/ 	.short	0x0100
        /*02a2*/ 	.byte	0x04
	.zero		1


	//   ....[27]....
        /*02a4*/ 	.word	0x000007e0
        /*02a8*/ 	.word	0x000000ff
        /*02ac*/ 	.word	0x00000178
        /*02b0*/ 	.short	0x0100
        /*02b2*/ 	.byte	0x04
	.zero		1


	//   ....[28]....
        /*02b4*/ 	.word	0x000007f0
        /*02b8*/ 	.word	0x000000ff
        /*02bc*/ 	.word	0x00000070
        /*02c0*/ 	.short	0x0100
        /*02c2*/ 	.byte	0x04
	.zero		1


	//   ....[29]....
        /*02c4*/ 	.word	0x00000800
        /*02c8*/ 	.word	0x000000ff
        /*02cc*/ 	.word	0x00000180
        /*02d0*/ 	.short	0x0100
        /*02d2*/ 	.byte	0x04
	.zero		1


	//   ....[30]....
        /*02d4*/ 	.word	0x00000810
        /*02d8*/ 	.word	0x000000ff
        /*02dc*/ 	.word	0x00000078
        /*02e0*/ 	.short	0x0100
        /*02e2*/ 	.byte	0x04
	.zero		1


	//   ....[31]....
        /*02e4*/ 	.word	0x00000820
        /*02e8*/ 	.word	0x000000ff
        /*02ec*/ 	.word	0x00000188
        /*02f0*/ 	.short	0x0100
        /*02f2*/ 	.byte	0x04
	.zero		1


	//   ....[32]....
        /*02f4*/ 	.word	0x00000830
        /*02f8*/ 	.word	0x000000ff
        /*02fc*/ 	.word	0x00000080
        /*0300*/ 	.short	0x0100
        /*0302*/ 	.byte	0x04
	.zero		1


	//   ....[33]....
        /*0304*/ 	.word	0x00000840
        /*0308*/ 	.word	0x000000ff
        /*030c*/ 	.word	0x00000190
        /*0310*/ 	.short	0x0100
        /*0312*/ 	.byte	0x04
	.zero		1


	//   ....[34]....
        /*0314*/ 	.word	0x00000850
        /*0318*/ 	.word	0x000000ff
        /*031c*/ 	.word	0x00000088
        /*0320*/ 	.short	0x0100
        /*0322*/ 	.byte	0x04
	.zero		1


	//   ....[35]....
        /*0324*/ 	.word	0x00000860
        /*0328*/ 	.word	0x000000ff
        /*032c*/ 	.word	0x00000198
        /*0330*/ 	.short	0x0100
        /*0332*/ 	.byte	0x04
	.zero		1


	//   ....[36]....
        /*0334*/ 	.word	0x00000870
        /*0338*/ 	.word	0x000000ff
        /*033c*/ 	.word	0x00000090
        /*0340*/ 	.short	0x0100
        /*0342*/ 	.byte	0x04
	.zero		1


	//   ....[37]....
        /*0344*/ 	.word	0x00000880
        /*0348*/ 	.word	0x000000ff
        /*034c*/ 	.word	0x000001a0
        /*0350*/ 	.short	0x0100
        /*0352*/ 	.byte	0x04
	.zero		1


	//   ....[38]....
        /*0354*/ 	.word	0x00000890
        /*0358*/ 	.word	0x000000ff
        /*035c*/ 	.word	0x00000098
        /*0360*/ 	.short	0x0100
        /*0362*/ 	.byte	0x04
	.zero		1


	//   ....[39]....
        /*0364*/ 	.word	0x000008a0
        /*0368*/ 	.word	0x000000ff
        /*036c*/ 	.word	0x000001a8
        /*0370*/ 	.short	0x0100
        /*0372*/ 	.byte	0x04
	.zero		1


	//   ....[40]....
        /*0374*/ 	.word	0x000008b0
        /*0378*/ 	.word	0x000000ff
        /*037c*/ 	.word	0x000000a0
        /*0380*/ 	.short	0x0100
        /*0382*/ 	.byte	0x04
	.zero		1


	//   ....[41]....
        /*0384*/ 	.word	0x000008c0
        /*0388*/ 	.word	0x000000ff
        /*038c*/ 	.word	0x000001b0
        /*0390*/ 	.short	0x0100
        /*0392*/ 	.byte	0x04
	.zero		1


	//   ....[42]....
        /*0394*/ 	.word	0x000008d0
        /*0398*/ 	.word	0x000000ff
        /*039c*/ 	.word	0x000000a8
        /*03a0*/ 	.short	0x0100
        /*03a2*/ 	.byte	0x04
	.zero		1


	//   ....[43]....
        /*03a4*/ 	.word	0x000008e0
        /*03a8*/ 	.word	0x000000ff
        /*03ac*/ 	.word	0x000001b8
        /*03b0*/ 	.short	0x0100
        /*03b2*/ 	.byte	0x04
	.zero		1


	//   ....[44]....
        /*03b4*/ 	.word	0x000008f0
        /*03b8*/ 	.word	0x000000ff
        /*03bc*/ 	.word	0x000000b0
        /*03c0*/ 	.short	0x0100
        /*03c2*/ 	.byte	0x04
	.zero		1


	//   ....[45]....
        /*03c4*/ 	.word	0x00000900
        /*03c8*/ 	.word	0x000000ff
        /*03cc*/ 	.word	0x000001c0
        /*03d0*/ 	.short	0x0100
        /*03d2*/ 	.byte	0x04
	.zero		1


	//   ....[46]....
        /*03d4*/ 	.word	0x00000910
        /*03d8*/ 	.word	0x000000ff
        /*03dc*/ 	.word	0x000000b8
        /*03e0*/ 	.short	0x0100
        /*03e2*/ 	.byte	0x04
	.zero		1


	//   ....[47]....
        /*03e4*/ 	.word	0x00000920
        /*03e8*/ 	.word	0x000000ff
        /*03ec*/ 	.word	0x000001c8
        /*03f0*/ 	.short	0x0100
        /*03f2*/ 	.byte	0x04
	.zero		1


	//   ....[48]....
        /*03f4*/ 	.word	0x00000930
        /*03f8*/ 	.word	0x000000ff
        /*03fc*/ 	.word	0x000000c0
        /*0400*/ 	.short	0x0100
        /*0402*/ 	.byte	0x04
	.zero		1


	//   ....[49]....
        /*0404*/ 	.word	0x00000940
        /*0408*/ 	.word	0x000000ff
        /*040c*/ 	.word	0x000001d0
        /*0410*/ 	.short	0x0100
        /*0412*/ 	.byte	0x04
	.zero		1


	//   ....[50]....
        /*0414*/ 	.word	0x00000950
        /*0418*/ 	.word	0x000000ff
        /*041c*/ 	.word	0x000000c8
        /*0420*/ 	.short	0x0100
        /*0422*/ 	.byte	0x04
	.zero		1


	//   ....[51]....
        /*0424*/ 	.word	0x00000960
        /*0428*/ 	.word	0x000000ff
        /*042c*/ 	.word	0x000001d8
        /*0430*/ 	.short	0x0100
        /*0432*/ 	.byte	0x04
	.zero		1


	//   ....[52]....
        /*0434*/ 	.word	0x00000970
        /*0438*/ 	.word	0x000000ff
        /*043c*/ 	.word	0x000000d0
        /*0440*/ 	.short	0x0100
        /*0442*/ 	.byte	0x04
	.zero		1


	//   ....[53]....
        /*0444*/ 	.word	0x00000980
        /*0448*/ 	.word	0x000000ff
        /*044c*/ 	.word	0x000001e0
        /*0450*/ 	.short	0x0100
        /*0452*/ 	.byte	0x04
	.zero		1


	//   ....[54]....
        /*0454*/ 	.word	0x00000990
        /*0458*/ 	.word	0x000000ff
        /*045c*/ 	.word	0x000000d8
        /*0460*/ 	.short	0x0100
        /*0462*/ 	.byte	0x04
	.zero		1


	//   ....[55]....
        /*0464*/ 	.word	0x000009a0
        /*0468*/ 	.word	0x000000ff
        /*046c*/ 	.word	0x000001e8
        /*0470*/ 	.short	0x0100
        /*0472*/ 	.byte	0x04
	.zero		1


	//   ....[56]....
        /*0474*/ 	.word	0x000009b0
        /*0478*/ 	.word	0x000000ff
        /*047c*/ 	.word	0x000000e0
        /*0480*/ 	.short	0x0100
        /*0482*/ 	.byte	0x04
	.zero		1


	//   ....[57]....
        /*0484*/ 	.word	0x000009c0
        /*0488*/ 	.word	0x000000ff
        /*048c*/ 	.word	0x000001f0
        /*0490*/ 	.short	0x0100
        /*0492*/ 	.byte	0x04
	.zero		1


	//   ....[58]....
        /*0494*/ 	.word	0x000009d0
        /*0498*/ 	.word	0x000000ff
        /*049c*/ 	.word	0x000000e8
        /*04a0*/ 	.short	0x0100
        /*04a2*/ 	.byte	0x04
	.zero		1


	//   ....[59]....
        /*04a4*/ 	.word	0x000009e0
        /*04a8*/ 	.word	0x000000ff
        /*04ac*/ 	.word	0x000001f8
        /*04b0*/ 	.short	0x0100
        /*04b2*/ 	.byte	0x04
	.zero		1


	//   ....[60]....
        /*04b4*/ 	.word	0x000009f0
        /*04b8*/ 	.word	0x000000ff
        /*04bc*/ 	.word	0x000000f0
        /*04c0*/ 	.short	0x0100
        /*04c2*/ 	.byte	0x04
	.zero		1


	//   ....[61]....
        /*04c4*/ 	.word	0x00000a00
        /*04c8*/ 	.word	0x000000ff
        /*04cc*/ 	.word	0x00000200
        /*04d0*/ 	.short	0x0100
        /*04d2*/ 	.byte	0x04
	.zero		1


	//   ....[62]....
        /*04d4*/ 	.word	0x00000a10
        /*04d8*/ 	.word	0x000000ff
        /*04dc*/ 	.word	0x000000f8
        /*04e0*/ 	.short	0x0100
        /*04e2*/ 	.byte	0x04
	.zero		1


	//   ....[63]....
        /*04e4*/ 	.word	0x00000a20
        /*04e8*/ 	.word	0x000000ff
        /*04ec*/ 	.word	0x00000208
        /*04f0*/ 	.short	0x0100
        /*04f2*/ 	.byte	0x04
	.zero		1


	//   ....[64]....
        /*04f4*/ 	.word	0x00000a30
        /*04f8*/ 	.word	0x000000ff
        /*04fc*/ 	.word	0x00000100
        /*0500*/ 	.short	0x0100
        /*0502*/ 	.byte	0x04
	.zero		1


	//   ....[65]....
        /*0504*/ 	.word	0x00000a40
        /*0508*/ 	.word	0x000000ff
        /*050c*/ 	.word	0x00000210
        /*0510*/ 	.short	0x0100
        /*0512*/ 	.byte	0x04
	.zero		1


	//   ....[66]....
        /*0514*/ 	.word	0x00000a50
        /*0518*/ 	.word	0x000000ff
        /*051c*/ 	.word	0x00000108
        /*0520*/ 	.short	0x0100
        /*0522*/ 	.byte	0x04
	.zero		1


	//   ....[67]....
        /*0524*/ 	.word	0x00000a60
        /*0528*/ 	.word	0x000000ff
        /*052c*/ 	.word	0x00000218
        /*0530*/ 	.short	0x0100
        /*0532*/ 	.byte	0x04
	.zero		1


	//   ....[68]....
        /*0534*/ 	.word	0x00000ba0
        /*0538*/ 	.word	0x000000ff
        /*053c*/ 	.word	0x00000220
        /*0540*/ 	.short	0x0100
        /*0542*/ 	.byte	0x04
	.zero		1


	//   ....[69]....
        /*0544*/ 	.word	0x00000bb0
        /*0548*/ 	.word	0x000000ff
        /*054c*/ 	.word	0x00000230
        /*0550*/ 	.short	0x0100
        /*0552*/ 	.byte	0x04
	.zero		1


	//   ....[70]....
        /*0554*/ 	.word	0x00000bc0
        /*0558*/ 	.word	0x000000ff
        /*055c*/ 	.word	0x00000228
        /*0560*/ 	.short	0x0100
        /*0562*/ 	.byte	0x04
	.zero		1


	//   ....[71]....
        /*0564*/ 	.word	0x00000bd0
        /*0568*/ 	.word	0x000000ff
        /*056c*/ 	.word	0x00000238
        /*0570*/ 	.short	0x0100
        /*0572*/ 	.byte	0x04
	.zero		1


	//   ....[72]....
        /*0574*/ 	.word	0x00000cc0
        /*0578*/ 	.word	0x000000ff
        /*057c*/ 	.word	0x00000240
        /*0580*/ 	.short	0x0100
        /*0582*/ 	.byte	0x06
	.zero		1


	//   ....[73]....
        /*0584*/ 	.word	0x00000cd0
        /*0588*/ 	.word	0x000000ff
        /*058c*/ 	.word	0x00000248
        /*0590*/ 	.short	0x0100
        /*0592*/ 	.byte	0x06
	.zero		1


	//   ....[74]....
        /*0594*/ 	.word	0x00000e10
        /*0598*/ 	.word	0x000000ff
        /*059c*/ 	.word	0x00000250
        /*05a0*/ 	.short	0x0100
        /*05a2*/ 	.byte	0x06
	.zero		1


	//   ....[75]....
        /*05a4*/ 	.word	0x00000e20
        /*05a8*/ 	.word	0x000000ff
        /*05ac*/ 	.word	0x00000260
        /*05b0*/ 	.short	0x0100
        /*05b2*/ 	.byte	0x06
	.zero		1


	//   ....[76]....
        /*05b4*/ 	.word	0x00000e30
        /*05b8*/ 	.word	0x000000ff
        /*05bc*/ 	.word	0x00000258
        /*05c0*/ 	.short	0x0100
        /*05c2*/ 	.byte	0x06
	.zero		1


	//   ....[77]....
        /*05c4*/ 	.word	0x00000e40
        /*05c8*/ 	.word	0x000000ff
        /*05cc*/ 	.word	0x00000268
        /*05d0*/ 	.short	0x0100
        /*05d2*/ 	.byte	0x06
	.zero		1


	//   ....[78]....
        /*05d4*/ 	.word	0x00000f70
        /*05d8*/ 	.word	0x000000ff
        /*05dc*/ 	.word	0x00000270
        /*05e0*/ 	.short	0x0100
        /*05e2*/ 	.byte	0x04
	.zero		1


	//   ....[79]....
        /*05e4*/ 	.word	0x00000f80
        /*05e8*/ 	.word	0x000000ff
        /*05ec*/ 	.word	0x00000290
        /*05f0*/ 	.short	0x0100
        /*05f2*/ 	.byte	0x04
	.zero		1


	//   ....[80]....
        /*05f4*/ 	.word	0x00000f90
        /*05f8*/ 	.word	0x000000ff
        /*05fc*/ 	.word	0x00000278
        /*0600*/ 	.short	0x0100
        /*0602*/ 	.byte	0x04
	.zero		1


	//   ....[81]....
        /*0604*/ 	.word	0x00000fa0
        /*0608*/ 	.word	0x000000ff
        /*060c*/ 	.word	0x00000298
        /*0610*/ 	.short	0x0100
        /*0612*/ 	.byte	0x04
	.zero		1


	//   ....[82]....
        /*0614*/ 	.word	0x00000fb0
        /*0618*/ 	.word	0x000000ff
        /*061c*/ 	.word	0x00000280
        /*0620*/ 	.short	0x0100
        /*0622*/ 	.byte	0x04
	.zero		1


	//   ....[83]....
        /*0624*/ 	.word	0x00000fc0
        /*0628*/ 	.word	0x000000ff
        /*062c*/ 	.word	0x000002a0
        /*0630*/ 	.short	0x0100
        /*0632*/ 	.byte	0x04
	.zero		1


	//   ....[84]....
        /*0634*/ 	.word	0x00000fd0
        /*0638*/ 	.word	0x000000ff
        /*063c*/ 	.word	0x00000288
        /*0640*/ 	.short	0x0100
        /*0642*/ 	.byte	0x04
	.zero		1


	//   ....[85]....
        /*0644*/ 	.word	0x00000fe0
        /*0648*/ 	.word	0x000000ff
        /*064c*/ 	.word	0x000002a8
        /*0650*/ 	.short	0x0100
        /*0652*/ 	.byte	0x04
	.zero		1


	//   ....[86]....
        /*0654*/ 	.word	0x000010d0
        /*0658*/ 	.word	0x000000ff
        /*065c*/ 	.word	0x000002b0
        /*0660*/ 	.short	0x0100
        /*0662*/ 	.byte	0x04
	.zero		1


	//   ....[87]....
        /*0664*/ 	.word	0x000010e0
        /*0668*/ 	.word	0x000000ff
        /*066c*/ 	.word	0x000002c0
        /*0670*/ 	.short	0x0100
        /*0672*/ 	.byte	0x04
	.zero		1


	//   ....[88]....
        /*0674*/ 	.word	0x000010f0
        /*0678*/ 	.word	0x000000ff
        /*067c*/ 	.word	0x000002b8
        /*0680*/ 	.short	0x0100
        /*0682*/ 	.byte	0x04
	.zero		1


	//   ....[89]....
        /*0684*/ 	.word	0x00001100
        /*0688*/ 	.word	0x000000ff
        /*068c*/ 	.word	0x000002c8
        /*0690*/ 	.short	0x0100
        /*0692*/ 	.byte	0x04
	.zero		1


	//   ....[90]....
        /*0694*/ 	.word	0x00001d80
        /*0698*/ 	.word	0x00000000
        /*069c*/ 	.word	0x000002c0
        /*06a0*/ 	.short	0x010a
        /*06a2*/ 	.byte	0xff
	.zero		1


	//   ....[91]....
        /*06a4*/ 	.word	0x00001db0
        /*06a8*/ 	.word	0x00000000
        /*06ac*/ 	.word	0x000002b0
        /*06b0*/ 	.short	0x0101
        /*06b2*/ 	.byte	0xff
	.zero		1


	//   ....[92]....
        /*06b4*/ 	.word	0x00001e90
        /*06b8*/ 	.word	0x000000ff
        /*06bc*/ 	.word	0x00000110
        /*06c0*/ 	.short	0x010a
        /*06c2*/ 	.byte	0x04
	.zero		1


	//   ....[93]....
        /*06c4*/ 	.word	0x00001f10
        /*06c8*/ 	.word	0x000000ff
        /*06cc*/ 	.word	0x00000110
        /*06d0*/ 	.short	0x010a
        /*06d2*/ 	.byte	0x21
	.zero		1


	//   ....[94]....
        /*06d4*/ 	.word	0x000020a0
        /*06d8*/ 	.word	0x000000ff
        /*06dc*/ 	.word	0x00000110
        /*06e0*/ 	.short	0x010a
        /*06e2*/ 	.byte	0x08
	.zero		1


	//   ....[95]....
        /*06e4*/ 	.word	0x000021d0
        /*06e8*/ 	.word	0x000000ff
        /*06ec*/ 	.word	0x00000248
        /*06f0*/ 	.short	0x0101
        /*06f2*/ 	.byte	0x06
	.zero		1


	//   ....[96]....
        /*06f4*/ 	.word	0x000021f0
        /*06f8*/ 	.word	0x000000ff
        /*06fc*/ 	.word	0x00000110
        /*0700*/ 	.short	0x010a
        /*0702*/ 	.byte	0x04
	.zero		1


	//   ....[97]....
        /*0704*/ 	.word	0x00002270
        /*0708*/ 	.word	0x000000ff
        /*070c*/ 	.word	0x00000110
        /*0710*/ 	.short	0x010a
        /*0712*/ 	.byte	0x11
	.zero		1


	//   ....[98]....
        /*0714*/ 	.word	0x00002400
        /*0718*/ 	.word	0x000000ff
        /*071c*/ 	.word	0x00000110
        /*0720*/ 	.short	0x010a
        /*0722*/ 	.byte	0x07
	.zero		1


	//   ....[99]....
        /*0724*/ 	.word	0x00002560
        /*0728*/ 	.word	0x00000003
        /*072c*/ 	.word	0x00000250
        /*0730*/ 	.short	0x010a
        /*0732*/ 	.byte	0xff
	.zero		1


	//   ....[100]....
        /*0734*/ 	.word	0x000026b0
        /*0738*/ 	.word	0x00000000
        /*073c*/ 	.word	0x00000000
        /*0740*/ 	.short	0x0101
        /*0742*/ 	.byte	0xff
	.zero		1


	//   ....[101]....
        /*0744*/ 	.word	0x00002c60
        /*0748*/ 	.word	0x000000ff
        /*074c*/ 	.word	0x00000000
        /*0750*/ 	.short	0x010a
        /*0752*/ 	.byte	0x04
	.zero		1


	//   ....[102]....
        /*0754*/ 	.word	0x00002cf0
        /*0758*/ 	.word	0x000000ff
        /*075c*/ 	.word	0x00000000
        /*0760*/ 	.short	0x010a
        /*0762*/ 	.byte	0x05
	.zero		1


	//   ....[103]....
        /*0764*/ 	.word	0x00002d80
        /*0768*/ 	.word	0x000000ff
        /*076c*/ 	.word	0x00000000
        /*0770*/ 	.short	0x010a
        /*0772*/ 	.byte	0x05
	.zero		1


	//   ....[104]....
        /*0774*/ 	.word	0x00002e10
        /*0778*/ 	.word	0x000000ff
        /*077c*/ 	.word	0x00000000
        /*0780*/ 	.short	0x010a
        /*0782*/ 	.byte	0x05
	.zero		1


	//   ....[105]....
        /*0784*/ 	.word	0x00002ea0
        /*0788*/ 	.word	0x000000ff
        /*078c*/ 	.word	0x00000000
        /*0790*/ 	.short	0x010a
        /*0792*/ 	.byte	0x05
	.zero		1


	//   ....[106]....
        /*0794*/ 	.word	0x00002f30
        /*0798*/ 	.word	0x000000ff
        /*079c*/ 	.word	0x00000000
        /*07a0*/ 	.short	0x010a
        /*07a2*/ 	.byte	0x05
	.zero		1


	//   ....[107]....
        /*07a4*/ 	.word	0x00002fc0
        /*07a8*/ 	.word	0x000000ff
        /*07ac*/ 	.word	0x00000000
        /*07b0*/ 	.short	0x010a
        /*07b2*/ 	.byte	0x05
	.zero		1


	//   ....[108]....
        /*07b4*/ 	.word	0x00003050
        /*07b8*/ 	.word	0x000000ff
        /*07bc*/ 	.word	0x00000000
        /*07c0*/ 	.short	0x010a
        /*07c2*/ 	.byte	0x05
	.zero		1


	//   ....[109]....
        /*07c4*/ 	.word	0x000030e0
        /*07c8*/ 	.word	0x000000ff
        /*07cc*/ 	.word	0x00000000
        /*07d0*/ 	.short	0x010a
        /*07d2*/ 	.byte	0x05
	.zero		1


	//   ....[110]....
        /*07d4*/ 	.word	0x00003170
        /*07d8*/ 	.word	0x000000ff
        /*07dc*/ 	.word	0x00000000
        /*07e0*/ 	.short	0x010a
        /*07e2*/ 	.byte	0x05
	.zero		1


	//   ....[111]....
        /*07e4*/ 	.word	0x00003200
        /*07e8*/ 	.word	0x000000ff
        /*07ec*/ 	.word	0x00000000
        /*07f0*/ 	.short	0x010a
        /*07f2*/ 	.byte	0x05
	.zero		1


	//   ....[112]....
        /*07f4*/ 	.word	0x00003290
        /*07f8*/ 	.word	0x000000ff
        /*07fc*/ 	.word	0x00000000
        /*0800*/ 	.short	0x010a
        /*0802*/ 	.byte	0x05
	.zero		1


	//   ....[113]....
        /*0804*/ 	.word	0x00003320
        /*0808*/ 	.word	0x000000ff
        /*080c*/ 	.word	0x00000000
        /*0810*/ 	.short	0x010a
        /*0812*/ 	.byte	0x05
	.zero		1


	//   ....[114]....
        /*0814*/ 	.word	0x000033b0
        /*0818*/ 	.word	0x000000ff
        /*081c*/ 	.word	0x00000000
        /*0820*/ 	.short	0x010a
        /*0822*/ 	.byte	0x05
	.zero		1


	//   ....[115]....
        /*0824*/ 	.word	0x00003440
        /*0828*/ 	.word	0x000000ff
        /*082c*/ 	.word	0x00000000
        /*0830*/ 	.short	0x010a
        /*0832*/ 	.byte	0x05
	.zero		1


	//   ....[116]....
        /*0834*/ 	.word	0x000034d0
        /*0838*/ 	.word	0x000000ff
        /*083c*/ 	.word	0x00000000
        /*0840*/ 	.short	0x010a
        /*0842*/ 	.byte	0x05
	.zero		1


	//   ....[117]....
        /*0844*/ 	.word	0x00003560
        /*0848*/ 	.word	0x000000ff
        /*084c*/ 	.word	0x00000000
        /*0850*/ 	.short	0x010a
        /*0852*/ 	.byte	0x05
	.zero		1


	//   ....[118]....
        /*0854*/ 	.word	0x000035f0
        /*0858*/ 	.word	0x000000ff
        /*085c*/ 	.word	0x00000000
        /*0860*/ 	.short	0x010a
        /*0862*/ 	.byte	0x05
	.zero		1


	//   ....[119]....
        /*0864*/ 	.word	0x00003680
        /*0868*/ 	.word	0x000000ff
        /*086c*/ 	.word	0x00000000
        /*0870*/ 	.short	0x010a
        /*0872*/ 	.byte	0x05
	.zero		1


	//   ....[120]....
        /*0874*/ 	.word	0x00003710
        /*0878*/ 	.word	0x000000ff
        /*087c*/ 	.word	0x00000000
        /*0880*/ 	.short	0x010a
        /*0882*/ 	.byte	0x05
	.zero		1


	//   ....[121]....
        /*0884*/ 	.word	0x000037a0
        /*0888*/ 	.word	0x000000ff
        /*088c*/ 	.word	0x00000000
        /*0890*/ 	.short	0x010a
        /*0892*/ 	.byte	0x05
	.zero		1


	//   ....[122]....
        /*0894*/ 	.word	0x00003830
        /*0898*/ 	.word	0x000000ff
        /*089c*/ 	.word	0x00000000
        /*08a0*/ 	.short	0x010a
        /*08a2*/ 	.byte	0x05
	.zero		1


	//   ....[123]....
        /*08a4*/ 	.word	0x000038c0
        /*08a8*/ 	.word	0x000000ff
        /*08ac*/ 	.word	0x00000000
        /*08b0*/ 	.short	0x010a
        /*08b2*/ 	.byte	0x05
	.zero		1


	//   ....[124]....
        /*08b4*/ 	.word	0x00003950
        /*08b8*/ 	.word	0x000000ff
        /*08bc*/ 	.word	0x00000000
        /*08c0*/ 	.short	0x010a
        /*08c2*/ 	.byte	0x05
	.zero		1


	//   ....[125]....
        /*08c4*/ 	.word	0x000039e0
        /*08c8*/ 	.word	0x000000ff
        /*08cc*/ 	.word	0x00000000
        /*08d0*/ 	.short	0x010a
        /*08d2*/ 	.byte	0x05
	.zero		1


	//   ....[126]....
        /*08d4*/ 	.word	0x00003a70
        /*08d8*/ 	.word	0x000000ff
        /*08dc*/ 	.word	0x00000000
        /*08e0*/ 	.short	0x010a
        /*08e2*/ 	.byte	0x05
	.zero		1


	//   ....[127]....
        /*08e4*/ 	.word	0x00003b00
        /*08e8*/ 	.word	0x000000ff
        /*08ec*/ 	.word	0x00000000
        /*08f0*/ 	.short	0x010a
        /*08f2*/ 	.byte	0x05
	.zero		1


	//   ....[128]....
        /*08f4*/ 	.word	0x00003b90
        /*08f8*/ 	.word	0x000000ff
        /*08fc*/ 	.word	0x00000000
        /*0900*/ 	.short	0x010a
        /*0902*/ 	.byte	0x05
	.zero		1


	//   ....[129]....
        /*0904*/ 	.word	0x00003c20
        /*0908*/ 	.word	0x000000ff
        /*090c*/ 	.word	0x00000000
        /*0910*/ 	.short	0x010a
        /*0912*/ 	.byte	0x05
	.zero		1


	//   ....[130]....
        /*0914*/ 	.word	0x00003cb0
        /*0918*/ 	.word	0x000000ff
        /*091c*/ 	.word	0x00000000
        /*0920*/ 	.short	0x010a
        /*0922*/ 	.byte	0x05
	.zero		1


	//   ....[131]....
        /*0924*/ 	.word	0x00003d40
        /*0928*/ 	.word	0x000000ff
        /*092c*/ 	.word	0x00000000
        /*0930*/ 	.short	0x010a
        /*0932*/ 	.byte	0x05
	.zero		1


	//   ....[132]....
        /*0934*/ 	.word	0x00003dd0
        /*0938*/ 	.word	0x000000ff
        /*093c*/ 	.word	0x00000000
        /*0940*/ 	.short	0x010a
        /*0942*/ 	.byte	0x05
	.zero		1


	//   ....[133]....
        /*0944*/ 	.word	0x00003e60
        /*0948*/ 	.word	0x000000ff
        /*094c*/ 	.word	0x00000000
        /*0950*/ 	.short	0x010a
        /*0952*/ 	.byte	0x05
	.zero		1


	//   ....[134]....
        /*0954*/ 	.word	0x00003f00
        /*0958*/ 	.word	0x00000000
        /*095c*/ 	.word	0x00000000
        /*0960*/ 	.short	0x010a
        /*0962*/ 	.byte	0xff
	.zero		1


	//   ....[135]....
        /*0964*/ 	.word	0x00004020
        /*0968*/ 	.word	0x00000002
        /*096c*/ 	.word	0x000002b0
        /*0970*/ 	.short	0x010a
        /*0972*/ 	.byte	0xff
	.zero		1


	//   ....[136]....
        /*0974*/ 	.word	0x00004090
        /*0978*/ 	.word	0x00000002
        /*097c*/ 	.word	0x00000000
        /*0980*/ 	.short	0x0101
        /*0982*/ 	.byte	0xff
	.zero		1


	//   ....[137]....
        /*0984*/ 	.word	0x000040b0
        /*0988*/ 	.word	0x000000ff
        /*098c*/ 	.word	0x00000260
        /*0990*/ 	.short	0x010a
        /*0992*/ 	.byte	0x04
	.zero		1


	//   ....[138]....
        /*0994*/ 	.word	0x000041d0
        /*0998*/ 	.word	0x00000002
        /*099c*/ 	.word	0x00000250
        /*09a0*/ 	.short	0x010a
        /*09a2*/ 	.byte	0xff
	.zero		1


	//   ....[139]....
        /*09a4*/ 	.word	0x000042d0
        /*09a8*/ 	.word	0x00000002
        /*09ac*/ 	.word	0x00000000
        /*09b0*/ 	.short	0x0101
        /*09b2*/ 	.byte	0xff
	.zero		1


	//   ....[140]....
        /*09b4*/ 	.word	0x00004360
        /*09b8*/ 	.word	0x000000ff
        /*09bc*/ 	.word	0x00000260
        /*09c0*/ 	.short	0x0106
        /*09c2*/ 	.byte	0x04
	.zero		1


	//   ....[141]....
        /*09c4*/ 	.word	0x00004380
        /*09c8*/ 	.word	0x000000ff
        /*09cc*/ 	.word	0x00000260
        /*09d0*/ 	.short	0x010a
        /*09d2*/ 	.byte	0x04
	.zero		1


	//   ....[142]....
        /*09d4*/ 	.word	0x00004410
        /*09d8*/ 	.word	0x000000ff
        /*09dc*/ 	.word	0x00000260
        /*09e0*/ 	.short	0x0106
        /*09e2*/ 	.byte	0x07
	.zero		1


	//   ....[143]....
        /*09e4*/ 	.word	0x00004450
        /*09e8*/ 	.word	0x00000000
        /*09ec*/ 	.word	0x00000260
        /*09f0*/ 	.short	0x010a
        /*09f2*/ 	.byte	0xff
	.zero		1


	//   ....[144]....
        /*09f4*/ 	.word	0x00004940
        /*09f8*/ 	.word	0x00000000
        /*09fc*/ 	.word	0x00000250
        /*0a00*/ 	.short	0x010a
        /*0a02*/ 	.byte	0xff
	.zero		1


	//   ....[145]....
        /*0a04*/ 	.word	0x00004a40
        /*0a08*/ 	.word	0x00000003
        /*0a0c*/ 	.word	0x00000000
        /*0a10*/ 	.short	0x0101
        /*0a12*/ 	.byte	0xff
	.zero		1


	//   ....[146]....
        /*0a14*/ 	.word	0x00004a50
        /*0a18*/ 	.word	0x000000ff
        /*0a1c*/ 	.word	0x00000000
        /*0a20*/ 	.short	0x010a
        /*0a22*/ 	.byte	0x04
	.zero		1


	//   ....[147]....
        /*0a24*/ 	.word	0x00004a70
        /*0a28*/ 	.word	0x000000ff
        /*0a2c*/ 	.word	0x00000290
        /*0a30*/ 	.short	0x010a
        /*0a32*/ 	.byte	0x13
	.zero		1


	//   ....[148]....
        /*0a34*/ 	.word	0x00004bb0
        /*0a38*/ 	.word	0x000000ff
        /*0a3c*/ 	.word	0x00000000
        /*0a40*/ 	.short	0x010a
        /*0a42*/ 	.byte	0x06
	.zero		1


	//   ....[149]....
        /*0a44*/ 	.word	0x00004cb0
        /*0a48*/ 	.word	0x000000ff
        /*0a4c*/ 	.word	0x00000000
        /*0a50*/ 	.short	0x010a
        /*0a52*/ 	.byte	0x04
	.zero		1


	//   ....[150]....
        /*0a54*/ 	.word	0x00004e90
        /*0a58*/ 	.word	0x000000ff
        /*0a5c*/ 	.word	0x00000000
        /*0a60*/ 	.short	0x010a
        /*0a62*/ 	.byte	0x04
	.zero		1


	//   ....[151]....
        /*0a64*/ 	.word	0x00004f20
        /*0a68*/ 	.word	0x000000ff
        /*0a6c*/ 	.word	0x00000000
        /*0a70*/ 	.short	0x010a
        /*0a72*/ 	.byte	0x05
	.zero		1


	//   ....[152]....
        /*0a74*/ 	.word	0x00004fb0
        /*0a78*/ 	.word	0x000000ff
        /*0a7c*/ 	.word	0x00000000
        /*0a80*/ 	.short	0x010a
        /*0a82*/ 	.byte	0x05
	.zero		1


	//   ....[153]....
        /*0a84*/ 	.word	0x00005040
        /*0a88*/ 	.word	0x000000ff
        /*0a8c*/ 	.word	0x00000000
        /*0a90*/ 	.short	0x010a
        /*0a92*/ 	.byte	0x04
	.zero		1


	//   ....[154]....
        /*0a94*/ 	.word	0x000054f0
        /*0a98*/ 	.word	0x0000000c
        /*0a9c*/ 	.word	0x00000250
        /*0aa0*/ 	.short	0x010a
        /*0aa2*/ 	.byte	0xff
	.zero		1


	//   ....[155]....
        /*0aa4*/ 	.word	0x00005660
        /*0aa8*/ 	.word	0x00000000
        /*0aac*/ 	.word	0x00000000
        /*0ab0*/ 	.short	0x0101
        /*0ab2*/ 	.byte	0xff
	.zero		1


	//   ....[156]....
        /*0ab4*/ 	.word	0x00005af0
        /*0ab8*/ 	.word	0x000000ff
        /*0abc*/ 	.word	0x00000248
        /*0ac0*/ 	.short	0x010a
        /*0ac2*/ 	.byte	0x15
	.zero		1


	//   ....[157]....
        /*0ac4*/ 	.word	0x00005c70
        /*0ac8*/ 	.word	0x000000ff
        /*0acc*/ 	.word	0x00000230
        /*0ad0*/ 	.short	0x010a
        /*0ad2*/ 	.byte	0x15
	.zero		1


	//   ....[158]....
        /*0ad4*/ 	.word	0x00005df0
        /*0ad8*/ 	.word	0x000000ff
        /*0adc*/ 	.word	0x00000220
        /*0ae0*/ 	.short	0x010b
        /*0ae2*/ 	.byte	0x15
	.zero		1


	//   ....[159]....
        /*0ae4*/ 	.word	0x00005e00
        /*0ae8*/ 	.word	0x000000ff
        /*0aec*/ 	.word	0x00000000
        /*0af0*/ 	.short	0x0101
        /*0af2*/ 	.byte	0x06
	.zero		1


	//   ....[160]....
        /*0af4*/ 	.word	0x00005e10
        /*0af8*/ 	.word	0x000000ff
        /*0afc*/ 	.word	0x00000238
        /*0b00*/ 	.short	0x010a
        /*0b02*/ 	.byte	0x15
	.zero		1


	//   ....[161]....
        /*0b04*/ 	.word	0x00006000
        /*0b08*/ 	.word	0x000000ff
        /*0b0c*/ 	.word	0x00000228
        /*0b10*/ 	.short	0x010b
        /*0b12*/ 	.byte	0x15
	.zero		1


	//   ....[162]....
        /*0b14*/ 	.word	0x00006010
        /*0b18*/ 	.word	0x000000ff
        /*0b1c*/ 	.word	0x00000000
        /*0b20*/ 	.short	0x0101
        /*0b22*/ 	.byte	0x21
	.zero		1


	//   ....[163]....
        /*0b24*/ 	.word	0x00006040
        /*0b28*/ 	.word	0x000000ff
        /*0b2c*/ 	.word	0x00000230
        /*0b30*/ 	.short	0x010a
        /*0b32*/ 	.byte	0x15
	.zero		1


	//   ....[164]....
        /*0b34*/ 	.word	0x00006080
        /*0b38*/ 	.word	0x00000000
        /*0b3c*/ 	.word	0x00000238
        /*0b40*/ 	.short	0x010a
        /*0b42*/ 	.byte	0xff
	.zero		1


	//   ....[165]....
        /*0b44*/ 	.word	0x00006390
        /*0b48*/ 	.word	0x00000003
        /*0b4c*/ 	.word	0x00000250
        /*0b50*/ 	.short	0x010a
        /*0b52*/ 	.byte	0xff
	.zero		1


	//   ....[166]....
        /*0b54*/ 	.word	0x00006510
        /*0b58*/ 	.word	0x00000000
        /*0b5c*/ 	.word	0x00000000
        /*0b60*/ 	.short	0x0101
        /*0b62*/ 	.byte	0xff
	.zero		1


	//   ....[167]....
        /*0b64*/ 	.word	0x00007020
        /*0b68*/ 	.word	0x00000003
        /*0b6c*/ 	.word	0x00000220
        /*0b70*/ 	.short	0x010a
        /*0b72*/ 	.byte	0xff
	.zero		1


	//   ....[168]....
        /*0b74*/ 	.word	0x00007060
        /*0b78*/ 	.word	0x0000002b
        /*0b7c*/ 	.word	0x00000270
        /*0b80*/ 	.short	0x010a
        /*0b82*/ 	.byte	0xff
	.zero		1


	//   ....[169]....
        /*0b84*/ 	.word	0x000071a0
        /*0b88*/ 	.word	0x00000003
        /*0b8c*/ 	.word	0x00000220
        /*0b90*/ 	.short	0x010a
        /*0b92*/ 	.byte	0xff
	.zero		1


	//   ....[170]....
        /*0b94*/ 	.word	0x000072c0
        /*0b98*/ 	.word	0x00000000
        /*0b9c*/ 	.word	0x00000000
        /*0ba0*/ 	.short	0x0101
        /*0ba2*/ 	.byte	0xff
	.zero		1


	//   ....[171]....
        /*0ba4*/ 	.word	0x00007340
        /*0ba8*/ 	.word	0x0000002b
        /*0bac*/ 	.word	0x00000270
        /*0bb0*/ 	.short	0x010a
        /*0bb2*/ 	.byte	0xff
	.zero		1


	//   ....[172]....
        /*0bb4*/ 	.word	0x00007eb0
        /*0bb8*/ 	.word	0x00000003
        /*0bbc*/ 	.word	0x00000220
        /*0bc0*/ 	.short	0x010a
        /*0bc2*/ 	.byte	0xff
	.zero		1


	//   ....[173]....
        /*0bc4*/ 	.word	0x00007f60
        /*0bc8*/ 	.word	0x00000003
        /*0bcc*/ 	.word	0x00000220
        /*0bd0*/ 	.short	0x010a
        /*0bd2*/ 	.byte	0xff
	.zero		1


	//   ....[174]....
        /*0bd4*/ 	.word	0x00008080
        /*0bd8*/ 	.word	0x00000000
        /*0bdc*/ 	.word	0x00000000
        /*0be0*/ 	.short	0x0101
        /*0be2*/ 	.byte	0xff
	.zero		1


	//   ....[175]....
        /*0be4*/ 	.word	0x00008490
        /*0be8*/ 	.word	0x000000ff
        /*0bec*/ 	.word	0x00000000
        /*0bf0*/ 	.short	0x0101
        /*0bf2*/ 	.byte	0x04
	.zero		1


	//   ....[176]....
        /*0bf4*/ 	.word	0x00008d90
        /*0bf8*/ 	.word	0x00000000
        /*0bfc*/ 	.word	0x000002c0
        /*0c00*/ 	.short	0x010a
        /*0c02*/ 	.byte	0xff
	.zero		1


	//   ....[177]....
        /*0c04*/ 	.word	0x00008df0
        /*0c08*/ 	.word	0x00000000
        /*0c0c*/ 	.word	0x00000110
        /*0c10*/ 	.short	0x010a
        /*0c12*/ 	.byte	0xff
	.zero		1


	//   ....[178]....
        /*0c14*/ 	.word	0x00008e50
        /*0c18*/ 	.word	0x00000000
        /*0c1c*/ 	.word	0x00000110
        /*0c20*/ 	.short	0x010a
        /*0c22*/ 	.byte	0xff
	.zero		1


	//   ....[179]....
        /*0c24*/ 	.word	0x00008ea0
        /*0c28*/ 	.word	0x00000003
        /*0c2c*/ 	.word	0x00000250
        /*0c30*/ 	.short	0x010a
        /*0c32*/ 	.byte	0xff
	.zero		1


	//   ....[180]....
        /*0c34*/ 	.word	0x00008f00
        /*0c38*/ 	.word	0x00000000
        /*0c3c*/ 	.word	0x00000000
        /*0c40*/ 	.short	0x010a
        /*0c42*/ 	.byte	0xff
	.zero		1


	//   ....[181]....
        /*0c44*/ 	.word	0x00008f60
        /*0c48*/ 	.word	0x00000000
        /*0c4c*/ 	.word	0x00000000
        /*0c50*/ 	.short	0x010a
        /*0c52*/ 	.byte	0xff
	.zero		1


	//   ....[182]....
        /*0c54*/ 	.word	0x00008fc0
        /*0c58*/ 	.word	0x00000000
        /*0c5c*/ 	.word	0x00000000
        /*0c60*/ 	.short	0x010a
        /*0c62*/ 	.byte	0xff
	.zero		1


	//   ....[183]....
        /*0c64*/ 	.word	0x00009020
        /*0c68*/ 	.word	0x00000000
        /*0c6c*/ 	.word	0x00000000
        /*0c70*/ 	.short	0x010a
        /*0c72*/ 	.byte	0xff
	.zero		1


	//   ....[184]....
        /*0c74*/ 	.word	0x00009080
        /*0c78*/ 	.word	0x00000000
        /*0c7c*/ 	.word	0x00000000
        /*0c80*/ 	.short	0x010a
        /*0c82*/ 	.byte	0xff
	.zero		1


	//   ....[185]....
        /*0c84*/ 	.word	0x000090e0
        /*0c88*/ 	.word	0x00000000
        /*0c8c*/ 	.word	0x00000000
        /*0c90*/ 	.short	0x010a
        /*0c92*/ 	.byte	0xff
	.zero		1


	//   ....[186]....
        /*0c94*/ 	.word	0x00009140
        /*0c98*/ 	.word	0x00000000
        /*0c9c*/ 	.word	0x00000000
        /*0ca0*/ 	.short	0x010a
        /*0ca2*/ 	.byte	0xff
	.zero		1


	//   ....[187]....
        /*0ca4*/ 	.word	0x000091a0
        /*0ca8*/ 	.word	0x00000000
        /*0cac*/ 	.word	0x00000000
        /*0cb0*/ 	.short	0x010a
        /*0cb2*/ 	.byte	0xff
	.zero		1


	//   ....[188]....
        /*0cb4*/ 	.word	0x00009200
        /*0cb8*/ 	.word	0x00000000
        /*0cbc*/ 	.word	0x00000000
        /*0cc0*/ 	.short	0x010a
        /*0cc2*/ 	.byte	0xff
	.zero		1


	//   ....[189]....
        /*0cc4*/ 	.word	0x00009260
        /*0cc8*/ 	.word	0x00000000
        /*0ccc*/ 	.word	0x00000000
        /*0cd0*/ 	.short	0x010a
        /*0cd2*/ 	.byte	0xff
	.zero		1


	//   ....[190]....
        /*0cd4*/ 	.word	0x000092c0
        /*0cd8*/ 	.word	0x00000000
        /*0cdc*/ 	.word	0x00000000
        /*0ce0*/ 	.short	0x010a
        /*0ce2*/ 	.byte	0xff
	.zero		1


	//   ....[191]....
        /*0ce4*/ 	.word	0x00009320
        /*0ce8*/ 	.word	0x00000000
        /*0cec*/ 	.word	0x00000000
        /*0cf0*/ 	.short	0x010a
        /*0cf2*/ 	.byte	0xff
	.zero		1


	//   ....[192]....
        /*0cf4*/ 	.word	0x00009380
        /*0cf8*/ 	.word	0x00000000
        /*0cfc*/ 	.word	0x00000000
        /*0d00*/ 	.short	0x010a
        /*0d02*/ 	.byte	0xff
	.zero		1


	//   ....[193]....
        /*0d04*/ 	.word	0x000093e0
        /*0d08*/ 	.word	0x00000000
        /*0d0c*/ 	.word	0x00000000
        /*0d10*/ 	.short	0x010a
        /*0d12*/ 	.byte	0xff
	.zero		1


	//   ....[194]....
        /*0d14*/ 	.word	0x00009440
        /*0d18*/ 	.word	0x00000000
        /*0d1c*/ 	.word	0x00000000
        /*0d20*/ 	.short	0x010a
        /*0d22*/ 	.byte	0xff
	.zero		1


	//   ....[195]....
        /*0d24*/ 	.word	0x000094a0
        /*0d28*/ 	.word	0x00000000
        /*0d2c*/ 	.word	0x00000000
        /*0d30*/ 	.short	0x010a
        /*0d32*/ 	.byte	0xff
	.zero		1


	//   ....[196]....
        /*0d34*/ 	.word	0x00009500
        /*0d38*/ 	.word	0x00000000
        /*0d3c*/ 	.word	0x00000000
        /*0d40*/ 	.short	0x010a
        /*0d42*/ 	.byte	0xff
	.zero		1


	//   ....[197]....
        /*0d44*/ 	.word	0x00009560
        /*0d48*/ 	.word	0x00000000
        /*0d4c*/ 	.word	0x00000000
        /*0d50*/ 	.short	0x010a
        /*0d52*/ 	.byte	0xff
	.zero		1


	//   ....[198]....
        /*0d54*/ 	.word	0x000095c0
        /*0d58*/ 	.word	0x00000000
        /*0d5c*/ 	.word	0x00000000
        /*0d60*/ 	.short	0x010a
        /*0d62*/ 	.byte	0xff
	.zero		1


	//   ....[199]....
        /*0d64*/ 	.word	0x00009620
        /*0d68*/ 	.word	0x00000000
        /*0d6c*/ 	.word	0x00000000
        /*0d70*/ 	.short	0x010a
        /*0d72*/ 	.byte	0xff
	.zero		1


	//   ....[200]....
        /*0d74*/ 	.word	0x00009680
        /*0d78*/ 	.word	0x00000000
        /*0d7c*/ 	.word	0x00000000
        /*0d80*/ 	.short	0x010a
        /*0d82*/ 	.byte	0xff
	.zero		1


	//   ....[201]....
        /*0d84*/ 	.word	0x000096e0
        /*0d88*/ 	.word	0x00000000
        /*0d8c*/ 	.word	0x00000000
        /*0d90*/ 	.short	0x010a
        /*0d92*/ 	.byte	0xff
	.zero		1


	//   ....[202]....
        /*0d94*/ 	.word	0x00009740
        /*0d98*/ 	.word	0x00000000
        /*0d9c*/ 	.word	0x00000000
        /*0da0*/ 	.short	0x010a
        /*0da2*/ 	.byte	0xff
	.zero		1


	//   ....[203]....
        /*0da4*/ 	.word	0x000097a0
        /*0da8*/ 	.word	0x00000000
        /*0dac*/ 	.word	0x00000000
        /*0db0*/ 	.short	0x010a
        /*0db2*/ 	.byte	0xff
	.zero		1


	//   ....[204]....
        /*0db4*/ 	.word	0x00009800
        /*0db8*/ 	.word	0x00000000
        /*0dbc*/ 	.word	0x00000000
        /*0dc0*/ 	.short	0x010a
        /*0dc2*/ 	.byte	0xff
	.zero		1


	//   ....[205]....
        /*0dc4*/ 	.word	0x00009860
        /*0dc8*/ 	.word	0x00000000
        /*0dcc*/ 	.word	0x00000000
        /*0dd0*/ 	.short	0x010a
        /*0dd2*/ 	.byte	0xff
	.zero		1


	//   ....[206]....
        /*0dd4*/ 	.word	0x000098c0
        /*0dd8*/ 	.word	0x00000000
        /*0ddc*/ 	.word	0x00000000
        /*0de0*/ 	.short	0x010a
        /*0de2*/ 	.byte	0xff
	.zero		1


	//   ....[207]....
        /*0de4*/ 	.word	0x00009920
        /*0de8*/ 	.word	0x00000000
        /*0dec*/ 	.word	0x00000000
        /*0df0*/ 	.short	0x010a
        /*0df2*/ 	.byte	0xff
	.zero		1


	//   ....[208]....
        /*0df4*/ 	.word	0x00009980
        /*0df8*/ 	.word	0x00000000
        /*0dfc*/ 	.word	0x00000000
        /*0e00*/ 	.short	0x010a
        /*0e02*/ 	.byte	0xff
	.zero		1


	//   ....[209]....
        /*0e04*/ 	.word	0x000099e0
        /*0e08*/ 	.word	0x00000000
        /*0e0c*/ 	.word	0x00000000
        /*0e10*/ 	.short	0x010a
        /*0e12*/ 	.byte	0xff
	.zero		1


	//   ....[210]....
        /*0e14*/ 	.word	0x00009a40
        /*0e18*/ 	.word	0x00000000
        /*0e1c*/ 	.word	0x00000000
        /*0e20*/ 	.short	0x010a
        /*0e22*/ 	.byte	0xff
	.zero		1


	//   ....[211]....
        /*0e24*/ 	.word	0x00009aa0
        /*0e28*/ 	.word	0x00000000
        /*0e2c*/ 	.word	0x00000000
        /*0e30*/ 	.short	0x010a
        /*0e32*/ 	.byte	0xff
	.zero		1


	//   ....[212]....
        /*0e34*/ 	.word	0x00009b00
        /*0e38*/ 	.word	0x00000000
        /*0e3c*/ 	.word	0x00000000
        /*0e40*/ 	.short	0x010a
        /*0e42*/ 	.byte	0xff
	.zero		1


	//   ....[213]....
        /*0e44*/ 	.word	0x00009b50
        /*0e48*/ 	.word	0x00000002
        /*0e4c*/ 	.word	0x000002b0
        /*0e50*/ 	.short	0x010a
        /*0e52*/ 	.byte	0xff
	.zero		1


	//   ....[214]....
        /*0e54*/ 	.word	0x00009bb0
        /*0e58*/ 	.word	0x00000002
        /*0e5c*/ 	.word	0x00000260
        /*0e60*/ 	.short	0x010a
        /*0e62*/ 	.byte	0xff
	.zero		1


	//   ....[215]....
        /*0e64*/ 	.word	0x00009c00
        /*0e68*/ 	.word	0x00000002
        /*0e6c*/ 	.word	0x00000250
        /*0e70*/ 	.short	0x010a
        /*0e72*/ 	.byte	0xff
	.zero		1


	//   ....[216]....
        /*0e74*/ 	.word	0x00009c60
        /*0e78*/ 	.word	0x00000000
        /*0e7c*/ 	.word	0x00000260
        /*0e80*/ 	.short	0x010a
        /*0e82*/ 	.byte	0xff
	.zero		1


	//   ....[217]....
        /*0e84*/ 	.word	0x00009cb0
        /*0e88*/ 	.word	0x00000000
        /*0e8c*/ 	.word	0x00000250
        /*0e90*/ 	.short	0x010a
        /*0e92*/ 	.byte	0xff
	.zero		1


	//   ....[218]....
        /*0e94*/ 	.word	0x00009d10
        /*0e98*/ 	.word	0x00000002
        /*0e9c*/ 	.word	0x00000290
        /*0ea0*/ 	.short	0x010a
        /*0ea2*/ 	.byte	0xff
	.zero		1


	//   ....[219]....
        /*0ea4*/ 	.word	0x00009d70
        /*0ea8*/ 	.word	0x00000000
        /*0eac*/ 	.word	0x00000000
        /*0eb0*/ 	.short	0x010a
        /*0eb2*/ 	.byte	0xff
	.zero		1


	//   ....[220]....
        /*0eb4*/ 	.word	0x00009dd0
        /*0eb8*/ 	.word	0x00000000
        /*0ebc*/ 	.word	0x00000000
        /*0ec0*/ 	.short	0x010a
        /*0ec2*/ 	.byte	0xff
	.zero		1


	//   ....[221]....
        /*0ec4*/ 	.word	0x00009e30
        /*0ec8*/ 	.word	0x00000000
        /*0ecc*/ 	.word	0x00000000
        /*0ed0*/ 	.short	0x010a
        /*0ed2*/ 	.byte	0xff
	.zero		1


	//   ....[222]....
        /*0ed4*/ 	.word	0x00009e90
        /*0ed8*/ 	.word	0x00000000
        /*0edc*/ 	.word	0x00000000
        /*0ee0*/ 	.short	0x010a
        /*0ee2*/ 	.byte	0xff
	.zero		1


	//   ....[223]....
        /*0ee4*/ 	.word	0x00009ef0
        /*0ee8*/ 	.word	0x00000000
        /*0eec*/ 	.word	0x00000000
        /*0ef0*/ 	.short	0x010a
        /*0ef2*/ 	.byte	0xff
	.zero		1


	//   ....[224]....
        /*0ef4*/ 	.word	0x00009f40
        /*0ef8*/ 	.word	0x0000000c
        /*0efc*/ 	.word	0x00000250
        /*0f00*/ 	.short	0x010a
        /*0f02*/ 	.byte	0xff
	.zero		1


	//   ....[225]....
        /*0f04*/ 	.word	0x00009fa0
        /*0f08*/ 	.word	0x00000000
        /*0f0c*/ 	.word	0x00000248
        /*0f10*/ 	.short	0x010a
        /*0f12*/ 	.byte	0xff
	.zero		1


	//   ....[226]....
        /*0f14*/ 	.word	0x0000a000
        /*0f18*/ 	.word	0x00000000
        /*0f1c*/ 	.word	0x00000230
        /*0f20*/ 	.short	0x010a
        /*0f22*/ 	.byte	0xff
	.zero		1


	//   ....[227]....
        /*0f24*/ 	.word	0x0000a060
        /*0f28*/ 	.word	0x00000000
        /*0f2c*/ 	.word	0x00000238
        /*0f30*/ 	.short	0x010a
        /*0f32*/ 	.byte	0xff
	.zero		1


	//   ....[228]....
        /*0f34*/ 	.word	0x0000a0c0
        /*0f38*/ 	.word	0x00000000
        /*0f3c*/ 	.word	0x00000230
        /*0f40*/ 	.short	0x010a
        /*0f42*/ 	.byte	0xff
	.zero		1


	//   ....[229]....
        /*0f44*/ 	.word	0x0000a110
        /*0f48*/ 	.word	0x00000003
        /*0f4c*/ 	.word	0x00000250
        /*0f50*/ 	.short	0x010a
        /*0f52*/ 	.byte	0xff
	.zero		1


	//   ....[230]....
        /*0f54*/ 	.word	0x0000a160
        /*0f58*/ 	.word	0x00000003
        /*0f5c*/ 	.word	0x00000220
        /*0f60*/ 	.short	0x010a
        /*0f62*/ 	.byte	0xff
	.zero		1


	//   ....[231]....
        /*0f64*/ 	.word	0x0000a1b0
        /*0f68*/ 	.word	0x0000002b
        /*0f6c*/ 	.word	0x00000270
        /*0f70*/ 	.short	0x010a
        /*0f72*/ 	.byte	0xff
	.zero		1


	//   ....[232]....
        /*0f74*/ 	.word	0x0000a200
        /*0f78*/ 	.word	0x00000003
        /*0f7c*/ 	.word	0x00000220
        /*0f80*/ 	.short	0x010a
        /*0f82*/ 	.byte	0xff
	.zero		1


	//----- nvinfo : EIATTR_NUM_MBARRIERS
	.align		4
.L_47:
        /*0f84*/ 	.byte	0x03, 0x38
        /*0f86*/ 	.short	0x005a


	//----- nvinfo : EIATTR_EXIT_INSTR_OFFSETS
	.align		4
        /*0f88*/ 	.byte	0x04, 0x1c
        /*0f8a*/ 	.short	(.L_49 - .L_48)


	//   ....[0]....
.L_48:
        /*0f8c*/ 	.word	0x00003f30


	//   ....[1]....
        /*0f90*/ 	.word	0x00004420


	//   ....[2]....
        /*0f94*/ 	.word	0x00004480


	//   ....[3]....
        /*0f98*/ 	.word	0x000052a0


	//   ....[4]....
        /*0f9c*/ 	.word	0x000060b0


	//   ....[5]....
        /*0fa0*/ 	.word	0x000060f0


	//   ....[6]....
        /*0fa4*/ 	.word	0x00008d80


	//----- nvinfo : EIATTR_MAX_THREADS
	.align		4
.L_49:
        /*0fa8*/ 	.byte	0x04, 0x05
        /*0faa*/ 	.short	(.L_51 - .L_50)
.L_50:
        /*0fac*/ 	.word	0x00000100
        /*0fb0*/ 	.word	0x00000001
        /*0fb4*/ 	.word	0x00000001


	//----- nvinfo : EIATTR_CRS_STACK_SIZE
	.align		4
.L_51:
        /*0fb8*/ 	.byte	0x04, 0x1e
        /*0fba*/ 	.short	(.L_53 - .L_52)
.L_52:
        /*0fbc*/ 	.word	0x00000000


	//----- nvinfo : EIATTR_CBANK_PARAM_SIZE
	.align		4
.L_53:
        /*0fc0*/ 	.byte	0x03, 0x19
        /*0fc2*/ 	.short	0x0800


	//----- nvinfo : EIATTR_PARAM_CBANK
	.align		4
        /*0fc4*/ 	.byte	0x04, 0x0a
        /*0fc6*/ 	.short	(.L_55 - .L_54)
	.align		4
.L_54:
        /*0fc8*/ 	.word	index@(.nv.constant0._ZN7cutlass13device_kernelINS_4gemm6kernel13GemmUniversalIN4cute5tupleIJiiiiEEENS1_10collective13CollectiveMmaINS1_35MainloopSm100TmaUmmaWarpSpecializedILi34ELi2ELi4ENS5_IJNS4_1CILi2EEESB_NSA_ILi1EEEEEEEENS5_IJNSA_ILi64EEENSA_ILi128EEENSA_ILi32EEEEEEaNS5_IJlSC_lEEEaSJ_NS4_8TiledMMAINS4_8MMA_AtomIJNS4_15SM100_MMA_S8_SSIaaiLi64ELi128ELNS4_4UMMA5MajorE0ELSO_0ELNSN_8SaturateE0EEEEEENS4_6LayoutINS5_IJSC_SC_SC_EEENS5_IJNSA_ILi0EEESU_SU_EEEEENS5_IJNS4_10UnderscoreESX_SX_EEEEENS4_23SM90_TMA_LOAD_MULTICASTENS4_14ComposedLayoutINS4_7SwizzleILi1ELi4ELi3EEENS4_18smem_ptr_flag_bitsILi8EEENSS_INS5_IJNSA_ILi8EEESH_EEENS5_IJSH_SC_EEEEEEEvNS4_8identityES10_S1A_vS1B_EENS_8epilogue10collective18CollectiveEpilogueINS1D_23Sm100TmaWarpSpecializedILi2ELi2ELi32ELb0ELb0EEEJSI_NS5_IJNSS_ISF_SC_EES1I_EEEaSJ_aSJ_NS1D_6fusion15FusionCallbacksIS1H_NS1K_17LinearCombinationIaiaiLNS_15FloatRoundStyleE2EEESI_S1J_JEEENS4_5SM1004TMEM4LOAD26SM100_TMEM_LOAD_16dp32b32xENS4_13SM90_TMA_LOADENS11_INS12_ILi2ELi4ELi3EEES15_NSS_INS5_IJS16_SF_EEENS5_IJSF_SC_EEEEEEENS4_39AutoVectorizingCopyWithAssumedAlignmentILi128EEENS4_14SM90_TMA_STOREES1Z_S21_S21_EEEvvEEEEvNT_6ParamsE)
        /*0fcc*/ 	.short	0x0380
        /*0fce*/ 	.short	0x0800


	//----- nvinfo : EIATTR_SW_WAR
	.align		4
.L_55:
        /*0fd0*/ 	.byte	0x04, 0x36
        /*0fd2*/ 	.short	(.L_57 - .L_56)
.L_56:
        /*0fd4*/ 	.word	0x00000008
.L_57:


//--------------------- .nv.callgraph             --------------------------
	.section	.nv.callgraph,"",@"SHT_CUDA_CALLGRAPH"
	.align	4
	.sectionentsize	8
	.align		4
        /*0000*/ 	.word	0x00000000
	.align		4
        /*0004*/ 	.word	0xffffffff
	.align		4
        /*0008*/ 	.word	index@(_ZN7cutlass13device_kernelINS_4gemm6kernel13GemmUniversalIN4cute5tupleIJiiiiEEENS1_10collective13CollectiveMmaINS1_35MainloopSm100TmaUmmaWarpSpecializedILi34ELi2ELi4ENS5_IJNS4_1CILi2EEESB_NSA_ILi1EEEEEEEENS5_IJNSA_ILi64EEENSA_ILi128EEENSA_ILi32EEEEEEaNS5_IJlSC_lEEEaSJ_NS4_8TiledMMAINS4_8MMA_AtomIJNS4_15SM100_MMA_S8_SSIaaiLi64ELi128ELNS4_4UMMA5MajorE0ELSO_0ELNSN_8SaturateE0EEEEEENS4_6LayoutINS5_IJSC_SC_SC_EEENS5_IJNSA_ILi0EEESU_SU_EEEEENS5_IJNS4_10UnderscoreESX_SX_EEEEENS4_23SM90_TMA_LOAD_MULTICASTENS4_14ComposedLayoutINS4_7SwizzleILi1ELi4ELi3EEENS4_18smem_ptr_flag_bitsILi8EEENSS_INS5_IJNSA_ILi8EEESH_EEENS5_IJSH_SC_EEEEEEEvNS4_8identityES10_S1A_vS1B_EENS_8epilogue10collective18CollectiveEpilogueINS1D_23Sm100TmaWarpSpecializedILi2ELi2ELi32ELb0ELb0EEEJSI_NS5_IJNSS_ISF_SC_EES1I_EEEaSJ_aSJ_NS1D_6fusion15FusionCallbacksIS1H_NS1K_17LinearCombinationIaiaiLNS_15FloatRoundStyleE2EEESI_S1J_JEEENS4_5SM1004TMEM4LOAD26SM100_TMEM_LOAD_16dp32b32xENS4_13SM90_TMA_LOADENS11_INS12_ILi2ELi4ELi3EEES15_NSS_INS5_IJS16_SF_EEENS5_IJSF_SC_EEEEEEENS4_39AutoVectorizingCopyWithAssumedAlignmentILi128EEENS4_14SM90_TMA_STOREES1Z_S21_S21_EEEvvEEEEvNT_6ParamsE)
	.align		4
        /*000c*/ 	.word	index@(__assertfail)
	.align		4
        /*0010*/ 	.word	0x00000000
	.align		4
        /*0014*/ 	.word	0xfffffffe
	.align		4
        /*0018*/ 	.word	0x00000000
	.align		4
        /*001c*/ 	.word	0xfffffffd
	.align		4
        /*0020*/ 	.word	0x00000000
	.align		4
        /*0024*/ 	.word	0xfffffffc


//--------------------- .nv.constant4             --------------------------
	.section	.nv.constant4,"a",@progbits
	.align	8
	.align		8
.nv.constant4:
        /*0000*/ 	.dword	__assertfail
	.align		8
        /*0008*/ 	.dword	__unnamed_1
	.align		8
        /*0010*/ 	.dword	__unnamed_2
	.align		8
        /*0018*/ 	.dword	_ZN40_INTERNAL_4bc8b3d8_4_k_cu_a0220ba8_289194cuda3std3__45__cpo5beginE
	.align		8
        /*0020*/ 	.dword	_ZN40_INTERNAL_4bc8b3d8_4_k_cu_a0220ba8_289194cuda3std3__45__cpo3endE
	.align		8
        /*0028*/ 	.dword	_ZN40_INTERNAL_4bc8b3d8_4_k_cu_a0220ba8_289194cuda3std3__45__cpo6cbeginE
	.align		8
        /*0030*/ 	.dword	_ZN40_INTERNAL_4bc8b3d8_4_k_cu_a0220ba8_289194cuda3std3__45__cpo4cendE
	.align		8
        /*0038*/ 	.dword	_ZN40_INTERNAL_4bc8b3d8_4_k_cu_a0220ba8_289194cuda3std3__442_GLOBAL__N__4bc8b3d8_4_k_cu_a0220ba8_289196ignoreE
	.align		8
        /*0040*/ 	.dword	_ZN40_INTERNAL_4bc8b3d8_4_k_cu_a0220ba8_289194cuda3std3__419piecewise_constructE
	.align		8
        /*0048*/ 	.dword	_ZN40_INTERNAL_4bc8b3d8_4_k_cu_a0220ba8_289194cuda3std3__48in_placeE
	.align		8
        /*0050*/ 	.dword	_ZN40_INTERNAL_4bc8b3d8_4_k_cu_a0220ba8_289194cuda3std6ranges3__45__cpo4swapE
	.align		8
        /*0058*/ 	.dword	_ZN40_INTERNAL_4bc8b3d8_4_k_cu_a0220ba8_289194cuda3std6ranges3__45__cpo9iter_moveE
	.align		8
        /*0060*/ 	.dword	_ZN40_INTERNAL_4bc8b3d8_4_k_cu_a0220ba8_289194cute7productE
	.align		8
        /*0068*/ 	.dword	_ZN40_INTERNAL_4bc8b3d8_4_k_cu_a0220ba8_289194cute1_E
	.align		8
        /*0070*/ 	.dword	$str$25
	.align		8
        /*0078*/ 	.dword	$str$26
	.align		8
        /*0080*/ 	.dword	$str$27
	.align		8
        /*0088*/ 	.dword	$str$28


//--------------------- .text._ZN7cutlass13device_kernelINS_4gemm6kernel13GemmUniversalIN4cute5tupleIJiiiiEEENS1_10collective13CollectiveMmaINS1_35MainloopSm100TmaUmmaWarpSpecializedILi34ELi2ELi4ENS5_IJNS4_1CILi2EEESB_NSA_ILi1EEEEEEEENS5_IJNSA_ILi64EEENSA_ILi128EEENSA_ILi32EEEEEEaNS5_IJlSC_lEEEaSJ_NS4_8TiledMMAINS4_8MMA_AtomIJNS4_15SM100_MMA_S8_SSIaaiLi64ELi128ELNS4_4UMMA5MajorE0ELSO_0ELNSN_8SaturateE0EEEEEENS4_6LayoutINS5_IJSC_SC_SC_EEENS5_IJNSA_ILi0EEESU_SU_EEEEENS5_IJNS4_10UnderscoreESX_SX_EEEEENS4_23SM90_TMA_LOAD_MULTICASTENS4_14ComposedLayoutINS4_7SwizzleILi1ELi4ELi3EEENS4_18smem_ptr_flag_bitsILi8EEENSS_INS5_IJNSA_ILi8EEESH_EEENS5_IJSH_SC_EEEEEEEvNS4_8identityES10_S1A_vS1B_EENS_8epilogue10collective18CollectiveEpilogueINS1D_23Sm100TmaWarpSpecializedILi2ELi2ELi32ELb0ELb0EEEJSI_NS5_IJNSS_ISF_SC_EES1I_EEEaSJ_aSJ_NS1D_6fusion15FusionCallbacksIS1H_NS1K_17LinearCombinationIaiaiLNS_15FloatRoundStyleE2EEESI_S1J_JEEENS4_5SM1004TMEM4LOAD26SM100_TMEM_LOAD_16dp32b32xENS4_13SM90_TMA_LOADENS11_INS12_ILi2ELi4ELi3EEES15_NSS_INS5_IJS16_SF_EEENS5_IJSF_SC_EEEEEEENS4_39AutoVectorizingCopyWithAssumedAlignmentILi128EEENS4_14SM90_TMA_STOREES1Z_S21_S21_EEEvvEEEEvNT_6ParamsE --------------------------
	.section	.text._ZN7cutlass13device_kernelINS_4gemm6kernel13GemmUniversalIN4cute5tupleIJiiiiEEENS1_10collective13CollectiveMmaINS1_35MainloopSm100TmaUmmaWarpSpecializedILi34ELi2ELi4ENS5_IJNS4_1CILi2EEESB_NSA_ILi1EEEEEEEENS5_IJNSA_ILi64EEENSA_ILi128EEENSA_ILi32EEEEEEaNS5_IJlSC_lEEEaSJ_NS4_8TiledMMAINS4_8MMA_AtomIJNS4_15SM100_MMA_S8_SSIaaiLi64ELi128ELNS4_4UMMA5MajorE0ELSO_0ELNSN_8SaturateE0EEEEEENS4_6LayoutINS5_IJSC_SC_SC_EEENS5_IJNSA_ILi0EEESU_SU_EEEEENS5_IJNS4_10UnderscoreESX_SX_EEEEENS4_23SM90_TMA_LOAD_MULTICASTENS4_14ComposedLayoutINS4_7SwizzleILi1ELi4ELi3EEENS4_18smem_ptr_flag_bitsILi8EEENSS_INS5_IJNSA_ILi8EEESH_EEENS5_IJSH_SC_EEEEEEEvNS4_8identityES10_S1A_vS1B_EENS_8epilogue10collective18CollectiveEpilogueINS1D_23Sm100TmaWarpSpecializedILi2ELi2ELi32ELb0ELb0EEEJSI_NS5_IJNSS_ISF_SC_EES1I_EEEaSJ_aSJ_NS1D_6fusion15FusionCallbacksIS1H_NS1K_17LinearCombinationIaiaiLNS_15FloatRoundStyleE2EEESI_S1J_JEEENS4_5SM1004TMEM4LOAD26SM100_TMEM_LOAD_16dp32b32xENS4_13SM90_TMA_LOADENS11_INS12_ILi2ELi4ELi3EEES15_NSS_INS5_IJS16_SF_EEENS5_IJSF_SC_EEEEEEENS4_39AutoVectorizingCopyWithAssumedAlignmentILi128EEENS4_14SM90_TMA_STOREES1Z_S21_S21_EEEvvEEEEvNT_6ParamsE,"ax",@progbits
	.align	128
.text._ZN7cutlass13device_kernelINS_4gemm6kernel13GemmUniversalIN4cute5tupleIJiiiiEEENS1_10collective13CollectiveMmaINS1_35MainloopSm100TmaUmmaWarpSpecializedILi34ELi2ELi4ENS5_IJNS4_1CILi2EEESB_NSA_ILi1EEEEEEEENS5_IJNSA_ILi64EEENSA_ILi128EEENSA_ILi32EEEEEEaNS5_IJlSC_lEEEaSJ_NS4_8TiledMMAINS4_8MMA_AtomIJNS4_15SM100_MMA_S8_SSIaaiLi64ELi128ELNS4_4UMMA5MajorE0ELSO_0ELNSN_8SaturateE0EEEEEENS4_6LayoutINS5_IJSC_SC_SC_EEENS5_IJNSA_ILi0EEESU_SU_EEEEENS5_IJNS4_10UnderscoreESX_SX_EEEEENS4_23SM90_TMA_LOAD_MULTICASTENS4_14ComposedLayoutINS4_7SwizzleILi1ELi4ELi3EEENS4_18smem_ptr_flag_bitsILi8EEENSS_INS5_IJNSA_ILi8EEESH_EEENS5_IJSH_SC_EEEEEEEvNS4_8identityES10_S1A_vS1B_EENS_8epilogue10collective18CollectiveEpilogueINS1D_23Sm100TmaWarpSpecializedILi2ELi2ELi32ELb0ELb0EEEJSI_NS5_IJNSS_ISF_SC_EES1I_EEEaSJ_aSJ_NS1D_6fusion15FusionCallbacksIS1H_NS1K_17LinearCombinationIaiaiLNS_15FloatRoundStyleE2EEESI_S1J_JEEENS4_5SM1004TMEM4LOAD26SM100_TMEM_LOAD_16dp32b32xENS4_13SM90_TMA_LOADENS11_INS12_ILi2ELi4ELi3EEES15_NSS_INS5_IJS16_SF_EEENS5_IJSF_SC_EEEEEEENS4_39AutoVectorizingCopyWithAssumedAlignmentILi128EEENS4_14SM90_TMA_STOREES1Z_S21_S21_EEEvvEEEEvNT_6ParamsE:
        .type           _ZN7cutlass13device_kernelINS_4gemm6kernel13GemmUniversalIN4cute5tupleIJiiiiEEENS1_10collective13CollectiveMmaINS1_35MainloopSm100TmaUmmaWarpSpecializedILi34ELi2ELi4ENS5_IJNS4_1CILi2EEESB_NSA_ILi1EEEEEEEENS5_IJNSA_ILi64EEENSA_ILi128EEENSA_ILi32EEEEEEaNS5_IJlSC_lEEEaSJ_NS4_8TiledMMAINS4_8MMA_AtomIJNS4_15SM100_MMA_S8_SSIaaiLi64ELi128ELNS4_4UMMA5MajorE0ELSO_0ELNSN_8SaturateE0EEEEEENS4_6LayoutINS5_IJSC_SC_SC_EEENS5_IJNSA_ILi0EEESU_SU_EEEEENS5_IJNS4_10UnderscoreESX_SX_EEEEENS4_23SM90_TMA_LOAD_MULTICASTENS4_14ComposedLayoutINS4_7SwizzleILi1ELi4ELi3EEENS4_18smem_ptr_flag_bitsILi8EEENSS_INS5_IJNSA_ILi8EEESH_EEENS5_IJSH_SC_EEEEEEEvNS4_8identityES10_S1A_vS1B_EENS_8epilogue10collective18CollectiveEpilogueINS1D_23Sm100TmaWarpSpecializedILi2ELi2ELi32ELb0ELb0EEEJSI_NS5_IJNSS_ISF_SC_EES1I_EEEaSJ_aSJ_NS1D_6fusion15FusionCallbacksIS1H_NS1K_17LinearCombinationIaiaiLNS_15FloatRoundStyleE2EEESI_S1J_JEEENS4_5SM1004TMEM4LOAD26SM100_TMEM_LOAD_16dp32b32xENS4_13SM90_TMA_LOADENS11_INS12_ILi2ELi4ELi3EEES15_NSS_INS5_IJS16_SF_EEENS5_IJSF_SC_EEEEEEENS4_39AutoVectorizingCopyWithAssumedAlignmentILi128EEENS4_14SM90_TMA_STOREES1Z_S21_S21_EEEvvEEEEvNT_6ParamsE,@function
        .size           _ZN7cutlass13device_kernelINS_4gemm6kernel13GemmUniversalIN4cute5tupleIJiiiiEEENS1_10collective13CollectiveMmaINS1_35MainloopSm100TmaUmmaWarpSpecializedILi34ELi2ELi4ENS5_IJNS4_1CILi2EEESB_NSA_ILi1EEEEEEEENS5_IJNSA_ILi64EEENSA_ILi128EEENSA_ILi32EEEEEEaNS5_IJlSC_lEEEaSJ_NS4_8TiledMMAINS4_8MMA_AtomIJNS4_15SM100_MMA_S8_SSIaaiLi64ELi128ELNS4_4UMMA5MajorE0ELSO_0ELNSN_8SaturateE0EEEEEENS4_6LayoutINS5_IJSC_SC_SC_EEENS5_IJNSA_ILi0EEESU_SU_EEEEENS5_IJNS4_10UnderscoreESX_SX_EEEEENS4_23SM90_TMA_LOAD_MULTICASTENS4_14ComposedLayoutINS4_7SwizzleILi1ELi4ELi3EEENS4_18smem_ptr_flag_bitsILi8EEENSS_INS5_IJNSA_ILi8EEESH_EEENS5_IJSH_SC_EEEEEEEvNS4_8identityES10_S1A_vS1B_EENS_8epilogue10collective18CollectiveEpilogueINS1D_23Sm100TmaWarpSpecializedILi2ELi2ELi32ELb0ELb0EEEJSI_NS5_IJNSS_ISF_SC_EES1I_EEEaSJ_aSJ_NS1D_6fusion15FusionCallbacksIS1H_NS1K_17LinearCombinationIaiaiLNS_15FloatRoundStyleE2EEESI_S1J_JEEENS4_5SM1004TMEM4LOAD26SM100_TMEM_LOAD_16dp32b32xENS4_13SM90_TMA_LOADENS11_INS12_ILi2ELi4ELi3EEES15_NSS_INS5_IJS16_SF_EEENS5_IJSF_SC_EEEEEEENS4_39AutoVectorizingCopyWithAssumedAlignmentILi128EEENS4_14SM90_TMA_STOREES1Z_S21_S21_EEEvvEEEEvNT_6ParamsE,(.L_x_240 - _ZN7cutlass13device_kernelINS_4gemm6kernel13GemmUniversalIN4cute5tupleIJiiiiEEENS1_10collective13CollectiveMmaINS1_35MainloopSm100TmaUmmaWarpSpecializedILi34ELi2ELi4ENS5_IJNS4_1CILi2EEESB_NSA_ILi1EEEEEEEENS5_IJNSA_ILi64EEENSA_ILi128EEENSA_ILi32EEEEEEaNS5_IJlSC_lEEEaSJ_NS4_8TiledMMAINS4_8MMA_AtomIJNS4_15SM100_MMA_S8_SSIaaiLi64ELi128ELNS4_4UMMA5MajorE0ELSO_0ELNSN_8SaturateE0EEEEEENS4_6LayoutINS5_IJSC_SC_SC_EEENS5_IJNSA_ILi0EEESU_SU_EEEEENS5_IJNS4_10UnderscoreESX_SX_EEEEENS4_23SM90_TMA_LOAD_MULTICASTENS4_14ComposedLayoutINS4_7SwizzleILi1ELi4ELi3EEENS4_18smem_ptr_flag_bitsILi8EEENSS_INS5_IJNSA_ILi8EEESH_EEENS5_IJSH_SC_EEEEEEEvNS4_8identityES10_S1A_vS1B_EENS_8epilogue10collective18CollectiveEpilogueINS1D_23Sm100TmaWarpSpecializedILi2ELi2ELi32ELb0ELb0EEEJSI_NS5_IJNSS_ISF_SC_EES1I_EEEaSJ_aSJ_NS1D_6fusion15FusionCallbacksIS1H_NS1K_17LinearCombinationIaiaiLNS_15FloatRoundStyleE2EEESI_S1J_JEEENS4_5SM1004TMEM4LOAD26SM100_TMEM_LOAD_16dp32b32xENS4_13SM90_TMA_LOADENS11_INS12_ILi2ELi4ELi3EEES15_NSS_INS5_IJS16_SF_EEENS5_IJSF_SC_EEEEEEENS4_39AutoVectorizingCopyWithAssumedAlignmentILi128EEENS4_14SM90_TMA_STOREES1Z_S21_S21_EEEvvEEEEvNT_6ParamsE)
        .other          _ZN7cutlass13device_kernelINS_4gemm6kernel13GemmUniversalIN4cute5tupleIJiiiiEEENS1_10collective13CollectiveMmaINS1_35MainloopSm100TmaUmmaWarpSpecializedILi34ELi2ELi4ENS5_IJNS4_1CILi2EEESB_NSA_ILi1EEEEEEEENS5_IJNSA_ILi64EEENSA_ILi128EEENSA_ILi32EEEEEEaNS5_IJlSC_lEEEaSJ_NS4_8TiledMMAINS4_8MMA_AtomIJNS4_15SM100_MMA_S8_SSIaaiLi64ELi128ELNS4_4UMMA5MajorE0ELSO_0ELNSN_8SaturateE0EEEEEENS4_6LayoutINS5_IJSC_SC_SC_EEENS5_IJNSA_ILi0EEESU_SU_EEEEENS5_IJNS4_10UnderscoreESX_SX_EEEEENS4_23SM90_TMA_LOAD_MULTICASTENS4_14ComposedLayoutINS4_7SwizzleILi1ELi4ELi3EEENS4_18smem_ptr_flag_bitsILi8EEENSS_INS5_IJNSA_ILi8EEESH_EEENS5_IJSH_SC_EEEEEEEvNS4_8identityES10_S1A_vS1B_EENS_8epilogue10collective18CollectiveEpilogueINS1D_23Sm100TmaWarpSpecializedILi2ELi2ELi32ELb0ELb0EEEJSI_NS5_IJNSS_ISF_SC_EES1I_EEEaSJ_aSJ_NS1D_6fusion15FusionCallbacksIS1H_NS1K_17LinearCombinationIaiaiLNS_15FloatRoundStyleE2EEESI_S1J_JEEENS4_5SM1004TMEM4LOAD26SM100_TMEM_LOAD_16dp32b32xENS4_13SM90_TMA_LOADENS11_INS12_ILi2ELi4ELi3EEES15_NSS_INS5_IJS16_SF_EEENS5_IJSF_SC_EEEEEEENS4_39AutoVectorizingCopyWithAssumedAlignmentILi128EEENS4_14SM90_TMA_STOREES1Z_S21_S21_EEEvvEEEEvNT_6ParamsE,@"STO_CUDA_ENTRY STV_DEFAULT"
_ZN7cutlass13device_kernelINS_4gemm6kernel13GemmUniversalIN4cute5tupleIJiiiiEEENS1_10collective13CollectiveMmaINS1_35MainloopSm100TmaUmmaWarpSpecializedILi34ELi2ELi4ENS5_IJNS4_1CILi2EEESB_NSA_ILi1EEEEEEEENS5_IJNSA_ILi64EEENSA_ILi128EEENSA_ILi32EEEEEEaNS5_IJlSC_lEEEaSJ_NS4_8TiledMMAINS4_8MMA_AtomIJNS4_15SM100_MMA_S8_SSIaaiLi64ELi128ELNS4_4UMMA5MajorE0ELSO_0ELNSN_8SaturateE0EEEEEENS4_6LayoutINS5_IJSC_SC_SC_EEENS5_IJNSA_ILi0EEESU_SU_EEEEENS5_IJNS4_10UnderscoreESX_SX_EEEEENS4_23SM90_TMA_LOAD_MULTICASTENS4_14ComposedLayoutINS4_7SwizzleILi1ELi4ELi3EEENS4_18smem_ptr_flag_bitsILi8EEENSS_INS5_IJNSA_ILi8EEESH_EEENS5_IJSH_SC_EEEEEEEvNS4_8identityES10_S1A_vS1B_EENS_8epilogue10collective18CollectiveEpilogueINS1D_23Sm100TmaWarpSpecializedILi2ELi2ELi32ELb0ELb0EEEJSI_NS5_IJNSS_ISF_SC_EES1I_EEEaSJ_aSJ_NS1D_6fusion15FusionCallbacksIS1H_NS1K_17LinearCombinationIaiaiLNS_15FloatRoundStyleE2EEESI_S1J_JEEENS4_5SM1004TMEM4LOAD26SM100_TMEM_LOAD_16dp32b32xENS4_13SM90_TMA_LOADENS11_INS12_ILi2ELi4ELi3EEES15_NSS_INS5_IJS16_SF_EEENS5_IJSF_SC_EEEEEEENS4_39AutoVectorizingCopyWithAssumedAlignmentILi128EEENS4_14SM90_TMA_STOREES1Z_S21_S21_EEEvvEEEEvNT_6ParamsE:
[----:B------:R-:W1:Y:S01]  /*0000*/  LDC R1, c[0x0][0x37c] ;  /* 0x0000df00ff017b82 */ /* 0x000e620000000800 */
[----:B------:R-:W2:Y:S01]  /*0010*/  S2R R84, SR_TID.X ;  /* 0x0000000000547919 */ /* 0x000ea20000002100 */
[----:B------:R-:W3:Y:S01]  /*0020*/  LDCU.64 UR8, c[0x0][0x890] ;  /* 0x00011200ff0877ac */ /* 0x000ee20008000a00 */
[----:B------:R-:W-:Y:S02]  /*0030*/  PRMT R74, RZ, 0x7610, R74 ;  /* 0x00007610ff4a7816 */ /* 0x000fe4000000004a */
[----:B------:R-:W-:Y:S01]  /*0040*/  ELECT P3, URZ, PT ;  /* 0x0000000000ff782f */ /* 0x000fe20003860000 */
[----:B---3--:R-:W-:-:S04]  /*0050*/  UISETP.NE.U32.AND UP0, UPT, UR8, URZ, UPT ;  /* 0x000000ff0800728c */ /* 0x008fc8000bf05070 */
[----:B------:R-:W-:Y:S01]  /*0060*/  UISETP.NE.AND.EX UP0, UPT, UR9, URZ, UPT, UP0 ;  /* 0x000000ff0900728c */ /* 0x000fe2000bf05300 */
[----:B--2---:R-:W-:-:S05]  /*0070*/  SHF.R.U32.HI R75, RZ, 0x5, R84 ;  /* 0x00000005ff4b7819 */ /* 0x004fca0000011654 */
[----:B------:R-:W2:Y:S02]  /*0080*/  SHFL.IDX PT, R0, R75, RZ, 0x1f ;  /* 0x00001fff4b007589 */ /* 0x000ea400000e0000 */
[----:B--2---:R-:W-:Y:S01]  /*0090*/  R2UR UR17, R0 ;  /* 0x00000000001172ca */ /* 0x004fe200000e0000 */
[----:B-1----:R-:W-:-:S14]  /*00a0*/  BRA.U UP0, `(.L_x_0) ;  /* 0x0000000100307547 */ /* 0x002fdc000b800000 */
[----:B------:R-:W1:Y:S02]  /*00b0*/  LDCU.64 UR4, c[0x0][0x888] ;  /* 0x00011100ff0477ac */ /* 0x000e640008000a00 */
[----:B-1----:R-:W-:-:S04]  /*00c0*/  UISETP.NE.U32.AND UP0, UPT, UR4, URZ, UPT ;  /* 0x000000ff0400728c */ /* 0x002fc8000bf05070 */
[----:B------:R-:W-:-:S09]  /*00d0*/  UISETP.NE.AND.EX UP0, UPT, UR5, URZ, UPT, UP0 ;  /* 0x000000ff0500728c */ /* 0x000fd2000bf05300 */
[----:B------:R-:W-:Y:S05]  /*00e0*/  BRA.U !UP0, `(.L_x_1) ;  /* 0x0000000108147547 */ /* 0x000fea000b800000 */
[----:B------:R-:W1:Y:S01]  /*00f0*/  LDC.64 R40, c[0x0][0x888] ;  /* 0x00022200ff287b82 */ /* 0x000e620000000a00 */
[----:B------:R-:W1:Y:S02]  /*0100*/  LDCU.64 UR4, c[0x0][0x358] ;  /* 0x00006b00ff0477ac */ /* 0x000e640008000a00 */
[----:B-1----:R1:W5:Y:S01]  /*0110*/  LDG.E R40, desc[UR4][R40.64] ;  /* 0x0000000428287981 */ /* 0x002362000c1e1900 */
[----:B------:R-:W-:Y:S01]  /*0120*/  HFMA2 R74, -RZ, RZ, 0, 5.9604644775390625e-08 ;  /* 0x00000001ff4a7431 */ /* 0x000fe200000001ff */
[----:B------:R-:W-:Y:S05]  /*0130*/  BRA `(.L_x_0) ;  /* 0x00000000000c7947 */ /* 0x000fea0003800000 */
.L_x_1:
[----:B------:R-:W1:Y:S01]  /*0140*/  LDCU UR4, c[0x0][0x880] ;  /* 0x00011000ff0477ac */ /* 0x000e620008000800 */
[----:B------:R-:W-:Y:S01]  /*0150*/  HFMA2 R74, -RZ, RZ, 0, 5.9604644775390625e-08 ;  /* 0x00000001ff4a7431 */ /* 0x000fe200000001ff */
[----:B-1----:R-:W-:-:S07]  /*0160*/  MOV R40, UR4 ;  /* 0x0000000400287c02 */ /* 0x002fce0008000f00 */
.L_x_0:
[----:B------:R-:W2:Y:S02]  /*0170*/  LDCU.64 UR4, c[0x0][0x8b0] ;  /* 0x00011600ff0477ac */ /* 0x000ea40008000a00 */
[----:B--2---:R-:W-:-:S04]  /*0180*/  UISETP.NE.U32.AND UP0, UPT, UR4, URZ, UPT ;  /* 0x000000ff0400728c */ /* 0x004fc8000bf05070 */
[----:B------:R-:W-:-:S09]  /*0190*/  UISETP.NE.AND.EX UP0, UPT, UR5, URZ, UPT, UP0 ;  /* 0x000000ff0500728c */ /* 0x000fd2000bf05300 */
[----:B------:R-:W-:Y:S05]  /*01a0*/  BRA.U UP0, `(.L_x_2) ;  /* 0x0000000100287547 */ /* 0x000fea000b800000 */
[----:B------:R-:W2:Y:S02]  /*01b0*/  LDCU.64 UR4, c[0x0][0x8a8] ;  /* 0x00011500ff0477ac */ /* 0x000ea40008000a00 */
[----:B--2---:R-:W-:-:S04]  /*01c0*/  UISETP.NE.U32.AND UP0, UPT, UR4, URZ, UPT ;  /* 0x000000ff0400728c */ /* 0x004fc8000bf05070 */
[----:B------:R-:W-:-:S09]  /*01d0*/  UISETP.NE.AND.EX UP0, UPT, UR5, URZ, UPT, UP0 ;  /* 0x000000ff0500728c */ /* 0x000fd2000bf05300 */
[----:B------:R-:W-:Y:S05]  /*01e0*/  BRA.U !UP0, `(.L_x_3) ;  /* 0x0000000108107547 */ /* 0x000fea000b800000 */
[----:B------:R-:W2:Y:S01]  /*01f0*/  LDC.64 R38, c[0x0][0x8a8] ;  /* 0x00022a00ff267b82 */ /* 0x000ea20000000a00 */
[----:B------:R-:W2:Y:S02]  /*0200*/  LDCU.64 UR4, c[0x0][0x358] ;  /* 0x00006b00ff0477ac */ /* 0x000ea40008000a00 */
[----:B--2---:R2:W5:Y:S01]  /*0210*/  LDG.E R38, desc[UR4][R38.64] ;  /* 0x0000000426267981 */ /* 0x004562000c1e1900 */
[----:B------:R-:W-:Y:S05]  /*0220*/  BRA `(.L_x_2) ;  /* 0x0000000000087947 */ /* 0x000fea0003800000 */
.L_x_3:
[----:B------:R-:W2:Y:S02]  /*0230*/  LDCU UR4, c[0x0][0x8a0] ;  /* 0x00011400ff0477ac */ /* 0x000ea40008000800 */
[----:B--2---:R-:W-:Y:S02]  /*0240*/  MOV R38, UR4 ;  /* 0x0000000400267c02 */ /* 0x004fe40008000f00 */
.L_x_2:
[----:B------:R-:W-:Y:S01]  /*0250*/  IMAD.U32 R0, RZ, RZ, UR17 ;  /* 0x00000011ff007e24 */ /* 0x000fe2000f8e00ff */
[----:B------:R-:W-:Y:S04]  /*0260*/  BSSY.RECONVERGENT B0, `(.L_x_4) ;  /* 0x000000c000007945 */ /* 0x000fe80003800200 */
[C---:B------:R-:W-:Y:S02]  /*0270*/  ISETP.NE.OR P1, PT, R0.reuse, 0x1, !P3 ;  /* 0x000000010000780c */ /* 0x040fe40005f25670 */
[----:B------:R-:W-:-:S11]  /*0280*/  ISETP.NE.OR P0, PT, R0, 0x3, !P3 ;  /* 0x000000030000780c */ /* 0x000fd60005f05670 */
[----:B------:R-:W-:Y:S05]  /*0290*/  @P1 BRA `(.L_x_5) ;  /* 0x0000000000201947 */ /* 0x000fea0003800000 */
[----:B------:R-:W3:Y:S02]  /*02a0*/  LDCU.64 UR4, c[0x0][0x348] ;  /* 0x00006900ff0477ac */ /* 0x000ee40008000a00 */
[----:B---3--:R-:W-:Y:S02]  /*02b0*/  UIADD3 UR6, UP1, UPT, UR4, 0x80, URZ ;  /* 0x0000008004067890 */ /* 0x008fe4000ff3e0ff */
[----:B------:R-:W-:Y:S02]  /*02c0*/  UIADD3 UR4, UP0, UPT, UR4, 0x180, URZ ;  /* 0x0000018004047890 */ /* 0x000fe4000ff1e0ff */
[----:B------:R-:W-:Y:S02]  /*02d0*/  UIADD3.X UR7, UPT, UPT, URZ, UR5, URZ, UP1, !UPT ;  /* 0x00000005ff077290 */ /* 0x000fe40008ffe4ff */
[----:B------:R-:W-:-:S07]  /*02e0*/  UIADD3.X UR5, UPT, UPT, URZ, UR5, URZ, UP0, !UPT ;  /* 0x00000005ff057290 */ /* 0x000fce00087fe4ff */
[----:B------:R3:W-:Y:S02]  /*02f0*/  UTMACCTL.PF [UR6] ;  /* 0x00000000060079b9 */ /* 0x0007e40008040000 */
[----:B------:R3:W-:Y:S02]  /*0300*/  UTMACCTL.PF [UR4] ;  /* 0x00000000040079b9 */ /* 0x0007e40008040000 */
[----:B---3--:R-:W-:Y:S01]  /*0310*/  NOP ;  /* 0x0000000000007918 */ /* 0x008fe20000000000 */
.L_x_5:
[----:B------:R-:W-:Y:S05]  /*0320*/  BSYNC.RECONVERGENT B0 ;  /* 0x0000000000007941 */ /* 0x000fea0003800200 */
.L_x_4:
[----:B------:R-:W-:Y:S04]  /*0330*/  BSSY.RECONVERGENT B0, `(.L_x_6) ;  /* 0x000000a000007945 */ /* 0x000fe80003800200 */
        /* <DEDUP_REMOVED lines=9> */
.L_x_7:
[----:B------:R-:W-:Y:S05]  /*03d0*/  BSYNC.RECONVERGENT B0 ;  /* 0x0000000000007941 */ /* 0x000fea0003800200 */
.L_x_6:
[----:B------:R-:W3:Y:S01]  /*03e0*/  LDCU.64 UR4, c[0x0][0x888] ;  /* 0x00011100ff0477ac */ /* 0x000ee20008000a00 */
[----:B------:R-:W-:Y:S02]  /*03f0*/  UISETP.EQ.U32.AND UP1, UPT, UR8, URZ, UPT ;  /* 0x000000ff0800728c */ /* 0x000fe4000bf22070 */
[----:B------:R-:W-:Y:S02]  /*0400*/  UPLOP3.LUT UP3, UPT, UPT, UPT, UPT, 0x80, 0x8 ;  /* 0x000000000008789c */ /* 0x000fe40003f6f070 */
[----:B---3--:R-:W-:-:S04]  /*0410*/  UISETP.NE.U32.AND UP0, UPT, UR4, URZ, UPT ;  /* 0x000000ff0400728c */ /* 0x008fc8000bf05070 */
[----:B------:R-:W-:-:S04]  /*0420*/  UISETP.NE.AND.EX UP0, UPT, UR5, URZ, UPT, UP0 ;  /* 0x000000ff0500728c */ /* 0x000fc8000bf05300 */
[----:B------:R-:W-:-:S04]  /*0430*/  UISETP.EQ.OR.EX UP2, UPT, UR9, URZ, !UP0, UP1 ;  /* 0x000000ff0900728c */ /* 0x000fc8000c742710 */
[----:B------:R-:W-:-:S06]  /*0440*/  UP2UR UR4, UPR, URZ, 0x4 ;  /* 0x00000004ff047883 */ /* 0x000fcc0008000000 */
[----:B------:R-:W-:Y:S01]  /*0450*/  MOV R77, UR4 ;  /* 0x00000004004d7c02 */ /* 0x000fe20008000f00 */
[----:B------:R-:W-:Y:S06]  /*0460*/  BRA.U !UP2, `(.L_x_8) ;  /* 0x000000010a207547 */ /* 0x000fec000b800000 */
[----:B-----5:R-:W-:Y:S01]  /*0470*/  R2UR UR5, R40 ;  /* 0x00000000280572ca */ /* 0x020fe200000e0000 */
[----:B------:R-:W-:Y:S02]  /*0480*/  UISETP.NE.U32.AND UP1, UPT, UR8, URZ, UPT ;  /* 0x000000ff0800728c */ /* 0x000fe4000bf25070 */
[----:B------:R-:W-:Y:S02]  /*0490*/  USEL UR4, URZ, 0xffffffff, UP0 ;  /* 0xffffffffff047887 */ /* 0x000fe40008000000 */
[----:B------:R-:W-:-:S08]  /*04a0*/  UISETP.NE.AND.EX UP1, UPT, UR9, URZ, UPT, UP1 ;  /* 0x000000ff0900728c */ /* 0x000fd0000bf25310 */
[----:B------:R-:W-:-:S04]  /*04b0*/  UISETP.NE.AND UP0, UPT, UR5, URZ, UPT ;  /* 0x000000ff0500728c */ /* 0x000fc8000bf05270 */
[----:B------:R-:W-:-:S04]  /*04c0*/  @!UP1 USEL UR4, URZ, 0xffffffff, UP0 ;  /* 0xffffffffff049887 */ /* 0x000fc80008000000 */
[----:B------:R-:W-:-:S04]  /*04d0*/  ULOP3.LUT UR4, UR4, 0x1, URZ, 0xc0, !UPT ;  /* 0x0000000104047892 */ /* 0x000fc8000f8ec0ff */
[----:B------:R-:W-:-:S11]  /*04e0*/  UISETP.NE.U32.AND UP3, UPT, UR4, 0x1, UPT ;  /* 0x000000010400788c */ /* 0x000fd6000bf65070 */
.L_x_8:
[----:B------:R-:W3:Y:S01]  /*04f0*/  SHFL.IDX PT, R2, R75, RZ, 0x1f ;  /* 0x00001fff4b027589 */ /* 0x000ee200000e0000 */
[----:B------:R-:W-:-:S04]  /*0500*/  UISETP.NE.AND UP0, UPT, UR17, 0x2, UPT ;  /* 0x000000021100788c */ /* 0x000fc8000bf05270 */
[----:B------:R-:W-:Y:S01]  /*0510*/  USEL UR37, URZ, 0x1, UP0 ;  /* 0x00000001ff257887 */ /* 0x000fe20008000000 */
[----:B---3--:R-:W-:-:S13]  /*0520*/  ISETP.NE.AND P0, PT, R2, RZ, PT ;  /* 0x000000ff0200720c */ /* 0x008fda0003f05270 */
[----:B------:R-:W-:Y:S05]  /*0530*/  @P0 BRA `(.L_x_9) ;  /* 0x0000000400540947 */ /* 0x000fea0003800000 */
[----:B------:R-:W-:Y:S01]  /*0540*/  ELECT P0, URZ, PT ;  /* 0x0000000000ff782f */ /* 0x000fe20003800000 */
[----:B------:R-:W-:-:S12]  /*0550*/  BSSY.RECONVERGENT B0, `(.L_x_9) ;  /* 0x0000053000007945 */ /* 0x000fd80003800200 */
[----:B------:R-:W-:Y:S05]  /*0560*/  @!P0 BRA `(.L_x_10) ;  /* 0x0000000400448947 */ /* 0x000fea0003800000 */
[----:B------:R-:W3:Y:S01]  /*0570*/  S2UR UR4, SR_CgaCtaId ;  /* 0x00000000000479c3 */ /* 0x000ee20000008800 */
[----:B------:R-:W-:Y:S01]  /*0580*/  UMOV UR5, 0x400 ;  /* 0x0000040000057882 */ /* 0x000fe20000000000 */
[----:B------:R-:W-:Y:S01]  /*0590*/  UMOV UR8, 0x1 ;  /* 0x0000000100087882 */ /* 0x000fe20000000000 */
[----:B------:R-:W-:Y:S01]  /*05a0*/  UMOV UR6, 0x3 ;  /* 0x0000000300067882 */ /* 0x000fe20000000000 */
[----:B------:R-:W-:-:S04]  /*05b0*/  UIADD3 UR8, UPT, UPT, -UR8, 0x100000, URZ ;  /* 0x0010000008087890 */ /* 0x000fc8000fffe1ff */
[----:B------:R-:W-:Y:S02]  /*05c0*/  USHF.L.U32 UR9, UR8, 0xb, URZ ;  /* 0x0000000b08097899 */ /* 0x000fe400080006ff */
[----:B------:R-:W-:Y:S02]  /*05d0*/  USHF.L.U32 UR8, UR8, 0x1, URZ ;  /* 0x0000000108087899 */ /* 0x000fe400080006ff */
[----:B------:R-:W-:-:S04]  /*05e0*/  UIADD3 UR6, UPT, UPT, -UR6, 0x100000, URZ ;  /* 0x0010000006067890 */ /* 0x000fc8000fffe1ff */
[----:B------:R-:W-:Y:S02]  /*05f0*/  USHF.L.U32 UR7, UR6, 0xb, URZ ;  /* 0x0000000b06077899 */ /* 0x000fe400080006ff */
[----:B------:R-:W-:Y:S02]  /*0600*/  USHF.L.U32 UR6, UR6, 0x1, URZ ;  /* 0x0000000106067899 */ /* 0x000fe400080006ff */
[----:B---3--:R-:W-:Y:S01]  /*0610*/  ULEA UR4, UR4, UR5, 0x18 ;  /* 0x0000000504047291 */ /* 0x008fe2000f8ec0ff */
[----:B------:R-:W3:Y:S11]  /*0620*/  FENCE.VIEW.ASYNC.S ;  /* 0x00000000000073c6 */ /* 0x000ef60000000000 */
[----:B---3--:R3:W4:Y:S01]  /*0630*/  SYNCS.EXCH.64 URZ, [UR4], UR8 ;  /* 0x0000000804ff75b2 */ /* 0x0087220008000100 */
[----:B------:R3:W1:Y:S01]  /*0640*/  SYNCS.EXCH.64 URZ, [UR4+0x110], UR6 ;  /* 0x0001100604ff75b2 */ /* 0x0006620008000100 */
        /* <DEDUP_REMOVED lines=65> */
[----:B------:R3:W1:Y:S02]  /*0a60*/  SYNCS.EXCH.64 URZ, [UR4+0x218], UR6 ;  /* 0x0002180604ff75b2 */ /* 0x0006640008000100 */
[----:B---34-:R-:W-:Y:S01]  /*0a70*/  NOP ;  /* 0x0000000000007918 */ /* 0x018fe20000000000 */
.L_x_10:
[----:B------:R-:W-:Y:S05]  /*0a80*/  BSYNC.RECONVERGENT B0 ;  /* 0x0000000000007941 */ /* 0x000fea0003800200 */
.L_x_9:
[----:B------:R-:W3:Y:S01]  /*0a90*/  SHFL.IDX PT, R2, R75, RZ, 0x1f ;  /* 0x00001fff4b027589 */ /* 0x000ee200000e0000 */
[----:B------:R-:W-:Y:S01]  /*0aa0*/  NOP ;  /* 0x0000000000007918 */ /* 0x000fe20000000000 */
[----:B---3--:R-:W-:-:S13]  /*0ab0*/  ISETP.NE.AND P0, PT, R2, 0x1, PT ;  /* 0x000000010200780c */ /* 0x008fda0003f05270 */
[----:B------:R-:W-:Y:S05]  /*0ac0*/  @P0 BRA `(.L_x_11) ;  /* 0x0000000000480947 */ /* 0x000fea0003800000 */
        /* <DEDUP_REMOVED lines=9> */
[----:B------:R-:W-:Y:S01]  /*0b60*/  USHF.L.U32 UR6, UR6, 0x1, URZ ;  /* 0x0000000106067899 */ /* 0x000fe200080006ff */
[----:B------:R-:W-:Y:S01]  /*0b70*/  ELECT P0, URZ, PT ;  /* 0x0000000000ff782f */ /* 0x000fe20003800000 */
[----:B---3--:R-:W-:Y:S01]  /*0b80*/  ULEA UR4, UR4, UR5, 0x18 ;  /* 0x0000000504047291 */ /* 0x008fe2000f8ec0ff */
[----:B------:R-:W3:Y:S11]  /*0b90*/  FENCE.VIEW.ASYNC.S ;  /* 0x00000000000073c6 */ /* 0x000ef60000000000 */
[----:B---3--:R3:W4:Y:S01]  /*0ba0*/  SYNCS.EXCH.64 URZ, [UR4+0x220], UR8 ;  /* 0x0002200804ff75b2 */ /* 0x0087220008000100 */
[----:B------:R3:W1:Y:S01]  /*0bb0*/  SYNCS.EXCH.64 URZ, [UR4+0x230], UR6 ;  /* 0x0002300604ff75b2 */ /* 0x0006620008000100 */
[----:B------:R3:W1:Y:S01]  /*0bc0*/  SYNCS.EXCH.64 URZ, [UR4+0x228], UR8 ;  /* 0x0002280804ff75b2 */ /* 0x0006620008000100 */
[----:B------:R3:W1:Y:S01]  /*0bd0*/  SYNCS.EXCH.64 URZ, [UR4+0x238], UR6 ;  /* 0x0002380604ff75b2 */ /* 0x0006620008000100 */
[----:B------:R-:W-:Y:S01]  /*0be0*/  NOP ;  /* 0x0000000000007918 */ /* 0x000fe20000000000 */
.L_x_11:
[----:B------:R-:W2:Y:S01]  /*0bf0*/  SHFL.IDX PT, R2, R75, RZ, 0x1f ;  /* 0x00001fff4b027589 */ /* 0x000ea200000e0000 */
[----:B------:R-:W-:Y:S01]  /*0c00*/  NOP ;  /* 0x0000000000007918 */ /* 0x000fe20000000000 */
[----:B--2---:R-:W-:-:S13]  /*0c10*/  ISETP.NE.AND P0, PT, R2, 0x3, PT ;  /* 0x000000030200780c */ /* 0x004fda0003f05270 */
[----:B------:R-:W-:Y:S05]  /*0c20*/  @P0 BRA `(.L_x_12) ;  /* 0x0000000000300947 */ /* 0x000fea0003800000 */
[----:B---3--:R-:W2:Y:S01]  /*0c30*/  S2UR UR6, SR_CgaCtaId ;  /* 0x00000000000679c3 */ /* 0x008ea20000008800 */
[----:B------:R-:W-:Y:S01]  /*0c40*/  UMOV UR4, 0x400 ;  /* 0x0000040000047882 */ /* 0x000fe20000000000 */
[----:B------:R-:W-:Y:S01]  /*0c50*/  UMOV UR5, 0x20 ;  /* 0x0000002000057882 */ /* 0x000fe20000000000 */
[----:B------:R-:W-:Y:S01]  /*0c60*/  ELECT P0, URZ, PT ;  /* 0x0000000000ff782f */ /* 0x000fe20003800000 */
[----:B--2---:R-:W-:Y:S02]  /*0c70*/  ULEA UR6, UR6, UR4, 0x18 ;  /* 0x0000000406067291 */ /* 0x004fe4000f8ec0ff */
[----:B------:R-:W-:-:S04]  /*0c80*/  UIADD3 UR4, UPT, UPT, -UR5, 0x100000, URZ ;  /* 0x0010000005047890 */ /* 0x000fc8000fffe1ff */
[----:B------:R-:W-:Y:S02]  /*0c90*/  USHF.L.U32 UR5, UR4, 0xb, URZ ;  /* 0x0000000b04057899 */ /* 0x000fe400080006ff */
[----:B------:R-:W-:Y:S01]  /*0ca0*/  USHF.L.U32 UR4, UR4, 0x1, URZ ;  /* 0x0000000104047899 */ /* 0x000fe200080006ff */
[----:B------:R-:W2:Y:S11]  /*0cb0*/  FENCE.VIEW.ASYNC.S ;  /* 0x00000000000073c6 */ /* 0x000eb60000000000 */
[----:B--2---:R2:W3:Y:S01]  /*0cc0*/  SYNCS.EXCH.64 URZ, [UR6+0x240], UR4 ;  /* 0x0002400406ff75b2 */ /* 0x0044e20008000100 */
[----:B------:R2:W1:Y:S01]  /*0cd0*/  SYNCS.EXCH.64 URZ, [UR6+0x248], UR4 ;  /* 0x0002480406ff75b2 */ /* 0x0004620008000100 */
[----:B------:R-:W-:Y:S01]  /*0ce0*/  NOP ;  /* 0x0000000000007918 */ /* 0x000fe20000000000 */
.L_x_12:
[----:B------:R-:W4:Y:S01]  /*0cf0*/  SHFL.IDX PT, R2, R75, RZ, 0x1f ;  /* 0x00001fff4b027589 */ /* 0x000f2200000e0000 */
[----:B------:R-:W-:Y:S01]  /*0d00*/  NOP ;  /* 0x0000000000007918 */ /* 0x000fe20000000000 */
[----:B----4-:R-:W-:-:S13]  /*0d10*/  ISETP.NE.AND P0, PT, R2, 0x4, PT ;  /* 0x000000040200780c */ /* 0x010fda0003f05270 */
[----:B------:R-:W-:Y:S05]  /*0d20*/  @P0 BRA `(.L_x_13) ;  /* 0x00000000004c0947 */ /* 0x000fea0003800000 */
[----:B--23--:R-:W2:Y:S01]  /*0d30*/  S2UR UR6, SR_CgaCtaId ;  /* 0x00000000000679c3 */ /* 0x00cea20000008800 */
[----:B------:R-:W-:Y:S01]  /*0d40*/  UMOV UR4, 0x3a0 ;  /* 0x000003a000047882 */ /* 0x000fe20000000000 */
[----:B------:R-:W-:Y:S01]  /*0d50*/  UMOV UR5, 0x400 ;  /* 0x0000040000057882 */ /* 0x000fe20000000000 */
[----:B------:R-:W-:Y:S01]  /*0d60*/  USEL UR4, UR4, 0x320, UP3 ;  /* 0x0000032004047887 */ /* 0x000fe20009800000 */
[----:B------:R-:W-:Y:S01]  /*0d70*/  UMOV UR8, 0x1 ;  /* 0x0000000100087882 */ /* 0x000fe20000000000 */
[----:B------:R-:W-:Y:S01]  /*0d80*/  ELECT P0, URZ, PT ;  /* 0x0000000000ff782f */ /* 0x000fe20003800000 */
[----:B------:R-:W-:-:S04]  /*0d90*/  UIADD3 UR8, UPT, UPT, -UR8, 0x100000, URZ ;  /* 0x0010000008087890 */ /* 0x000fc8000fffe1ff */
[----:B------:R-:W-:Y:S02]  /*0da0*/  USHF.L.U32 UR9, UR8, 0xb, URZ ;  /* 0x0000000b08097899 */ /* 0x000fe400080006ff */
[----:B------:R-:W-:Y:S02]  /*0db0*/  USHF.L.U32 UR8, UR8, 0x1, URZ ;  /* 0x0000000108087899 */ /* 0x000fe400080006ff */
[----:B--2---:R-:W-:Y:S02]  /*0dc0*/  ULEA UR6, UR6, UR5, 0x18 ;  /* 0x0000000506067291 */ /* 0x004fe4000f8ec0ff */
[----:B------:R-:W-:-:S04]  /*0dd0*/  UIADD3 UR4, UPT, UPT, -UR4, 0x100000, URZ ;  /* 0x0010000004047890 */ /* 0x000fc8000fffe1ff */
[----:B------:R-:W-:Y:S02]  /*0de0*/  USHF.L.U32 UR5, UR4, 0xb, URZ ;  /* 0x0000000b04057899 */ /* 0x000fe400080006ff */
[----:B------:R-:W-:Y:S01]  /*0df0*/  USHF.L.U32 UR4, UR4, 0x1, URZ ;  /* 0x0000000104047899 */ /* 0x000fe200080006ff */
[----:B------:R-:W2:Y:S03]  /*0e00*/  FENCE.VIEW.ASYNC.S ;  /* 0x00000000000073c6 */ /* 0x000ea60000000000 */
[----:B--2---:R4:W2:Y:S08]  /*0e10*/  SYNCS.EXCH.64 URZ, [UR6+0x250], UR8 ;  /* 0x0002500806ff75b2 */ /* 0x0048b00008000100 */
[----:B------:R4:W3:Y:S01]  /*0e20*/  SYNCS.EXCH.64 URZ, [UR6+0x260], UR4 ;  /* 0x0002600406ff75b2 */ /* 0x0008e20008000100 */
[----:B------:R4:W1:Y:S01]  /*0e30*/  SYNCS.EXCH.64 URZ, [UR6+0x258], UR8 ;  /* 0x0002580806ff75b2 */ /* 0x0008620008000100 */
[----:B------:R4:W1:Y:S02]  /*0e40*/  SYNCS.EXCH.64 URZ, [UR6+0x268], UR4 ;  /* 0x0002680406ff75b2 */ /* 0x0008640008000100 */
[----:B----4-:R-:W-:Y:S01]  /*0e50*/  NOP ;  /* 0x0000000000007918 */ /* 0x010fe20000000000 */
.L_x_13:
[----:B------:R-:W4:Y:S01]  /*0e60*/  SHFL.IDX PT, R2, R75, RZ, 0x1f ;  /* 0x00001fff4b027589 */ /* 0x000f2200000e0000 */
[----:B------:R-:W-:Y:S01]  /*0e70*/  NOP ;  /* 0x0000000000007918 */ /* 0x000fe20000000000 */
[----:B----4-:R-:W-:-:S13]  /*0e80*/  ISETP.NE.AND P0, PT, R2, 0x5, PT ;  /* 0x000000050200780c */ /* 0x010fda0003f05270 */
[----:B------:R-:W-:Y:S05]  /*0e90*/  @P0 BRA `(.L_x_14) ;  /* 0x0000000000580947 */ /* 0x000fea0003800000 */
[----:B--23--:R-:W2:Y:S01]  /*0ea0*/  S2UR UR4, SR_CgaCtaId ;  /* 0x00000000000479c3 */ /* 0x00cea20000008800 */
        /* <DEDUP_REMOVED lines=10> */
[----:B--2---:R-:W-:Y:S01]  /*0f50*/  ULEA UR4, UR4, UR5, 0x18 ;  /* 0x0000000504047291 */ /* 0x004fe2000f8ec0ff */
[----:B------:R-:W2:Y:S11]  /*0f60*/  FENCE.VIEW.ASYNC.S ;  /* 0x00000000000073c6 */ /* 0x000eb60000000000 */
[----:B--2---:R4:W2:Y:S01]  /*0f70*/  SYNCS.EXCH.64 URZ, [UR4+0x270], UR8 ;  /* 0x0002700804ff75b2 */ /* 0x0048a20008000100 */
[----:B------:R4:W3:Y:S01]  /*0f80*/  SYNCS.EXCH.64 URZ, [UR4+0x290], UR6 ;  /* 0x0002900604ff75b2 */ /* 0x0008e20008000100 */
[----:B------:R4:W1:Y:S01]  /*0f90*/  SYNCS.EXCH.64 URZ, [UR4+0x278], UR8 ;  /* 0x0002780804ff75b2 */ /* 0x0008620008000100 */
[----:B------:R4:W1:Y:S01]  /*0fa0*/  SYNCS.EXCH.64 URZ, [UR4+0x298], UR6 ;  /* 0x0002980604ff75b2 */ /* 0x0008620008000100 */
[----:B------:R4:W1:Y:S01]  /*0fb0*/  SYNCS.EXCH.64 URZ, [UR4+0x280], UR8 ;  /* 0x0002800804ff75b2 */ /* 0x0008620008000100 */
[----:B------:R4:W1:Y:S01]  /*0fc0*/  SYNCS.EXCH.64 URZ, [UR4+0x2a0], UR6 ;  /* 0x0002a00604ff75b2 */ /* 0x0008620008000100 */
[----:B------:R4:W1:Y:S01]  /*0fd0*/  SYNCS.EXCH.64 URZ, [UR4+0x288], UR8 ;  /* 0x0002880804ff75b2 */ /* 0x0008620008000100 */
[----:B------:R4:W1:Y:S02]  /*0fe0*/  SYNCS.EXCH.64 URZ, [UR4+0x2a8], UR6 ;  /* 0x0002a80604ff75b2 */ /* 0x0008640008000100 */
[----:B----4-:R-:W-:Y:S01]  /*0ff0*/  NOP ;  /* 0x0000000000007918 */ /* 0x010fe20000000000 */
.L_x_14:
[----:B------:R-:W4:Y:S01]  /*1000*/  SHFL.IDX PT, R2, R75, RZ, 0x1f ;  /* 0x00001fff4b027589 */ /* 0x000f2200000e0000 */
[----:B------:R-:W1:Y:S01]  /*1010*/  S2UR UR45, SR_CgaCtaId ;  /* 0x00000000002d79c3 */ /* 0x000e620000008800 */
[----:B------:R-:W-:Y:S01]  /*1020*/  NOP ;  /* 0x0000000000007918 */ /* 0x000fe20000000000 */
[----:B----4-:R-:W-:-:S13]  /*1030*/  ISETP.NE.AND P0, PT, R2, 0x3, PT ;  /* 0x000000030200780c */ /* 0x010fda0003f05270 */
[----:B-1----:R-:W-:Y:S05]  /*1040*/  @P0 BRA `(.L_x_15) ;  /* 0x0000000000340947 */ /* 0x002fea0003800000 */
[----:B--23--:R-:W-:Y:S01]  /*1050*/  UMOV UR4, 0x400 ;  /* 0x0000040000047882 */ /* 0x00cfe20000000000 */
[----:B------:R-:W-:Y:S01]  /*1060*/  UMOV UR6, 0x20 ;  /* 0x0000002000067882 */ /* 0x000fe20000000000 */
[----:B------:R-:W-:Y:S02]  /*1070*/  ULEA UR4, UR45, UR4, 0x18 ;  /* 0x000000042d047291 */ /* 0x000fe4000f8ec0ff */
[----:B------:R-:W-:-:S04]  /*1080*/  UIADD3 UR6, UPT, UPT, -UR6, 0x100000, URZ ;  /* 0x0010000006067890 */ /* 0x000fc8000fffe1ff */
[----:B------:R-:W-:Y:S02]  /*1090*/  USHF.L.U32 UR7, UR6, 0xb, URZ ;  /* 0x0000000b06077899 */ /* 0x000fe400080006ff */
[----:B------:R-:W-:Y:S01]  /*10a0*/  USHF.L.U32 UR6, UR6, 0x1, URZ ;  /* 0x0000000106067899 */ /* 0x000fe200080006ff */
[----:B------:R-:W-:Y:S01]  /*10b0*/  ELECT P0, URZ, PT ;  /* 0x0000000000ff782f */ /* 0x000fe20003800000 */
[----:B------:R-:W1:Y:S10]  /*10c0*/  FENCE.VIEW.ASYNC.S ;  /* 0x00000000000073c6 */ /* 0x000e740000000000 */
[----:B-1----:R1:W4:Y:S01]  /*10d0*/  SYNCS.EXCH.64 URZ, [UR4+0x2b0], UR6 ;  /* 0x0002b00604ff75b2 */ /* 0x0023220008000100 */
[----:B------:R1:W2:Y:S01]  /*10e0*/  SYNCS.EXCH.64 URZ, [UR4+0x2c0], UR6 ;  /* 0x0002c00604ff75b2 */ /* 0x0002a20008000100 */
[----:B------:R1:W3:Y:S01]  /*10f0*/  SYNCS.EXCH.64 URZ, [UR4+0x2b8], UR6 ;  /* 0x0002b80604ff75b2 */ /* 0x0002e20008000100 */
[----:B------:R1:W1:Y:S01]  /*1100*/  SYNCS.EXCH.64 URZ, [UR4+0x2c8], UR6 ;  /* 0x0002c80604ff75b2 */ /* 0x0002620008000100 */
[----:B------:R-:W-:Y:S01]  /*1110*/  NOP ;  /* 0x0000000000007918 */ /* 0x000fe20000000000 */
.L_x_15:
[----:B-123--:R-:W1:Y:S01]  /*1120*/  LDCU UR4, c[0x0][0x36c] ;  /* 0x00006d80ff0477ac */ /* 0x00ee620008000800 */
[----:B------:R-:W-:Y:S01]  /*1130*/  ISETP.NE.OR P3, PT, R0, 0x2, !P3 ;  /* 0x000000020000780c */ /* 0x000fe20005f65670 */
[----:B------:R-:W-:Y:S01]  /*1140*/  NOP ;  /* 0x0000000000007918 */ /* 0x000fe20000000000 */
[----:B------:R-:W-:Y:S01]  /*1150*/  LOP3.LUT R0, R84, 0x1f, RZ, 0xc0, !PT ;  /* 0x0000001f54007812 */ /* 0x000fe200078ec0ff */
[----:B------:R-:W-:Y:S02]  /*1160*/  UISETP.NE.AND UP4, UPT, UR17, URZ, UPT ;  /* 0x000000ff1100728c */ /* 0x000fe4000bf85270 */
[----:B-1----:R-:W-:-:S09]  /*1170*/  UISETP.EQ.U32.AND UP5, UPT, UR4, 0x1, UPT ;  /* 0x000000010400788c */ /* 0x002fd2000bfa2070 */
[----:B------:R-:W-:Y:S05]  /*1180*/  BRA.U !UP5, `(.L_x_16) ;  /* 0x000000010d087547 */ /* 0x000fea000b800000 */
[----:B----4-:R-:W-:Y:S01]  /*1190*/  UCGABAR_ARV ;  /* 0x00000000000079c7 */ /* 0x010fe20008000000 */
[----:B------:R-:W-:Y:S05]  /*11a0*/  BRA `(.L_x_17) ;  /* 0x0000000000047947 */ /* 0x000fea0003800000 */
.L_x_16:
[----:B----4-:R-:W-:Y:S01]  /*11b0*/  NOP ;  /* 0x0000000000007918 */ /* 0x010fe20000000000 */
.L_x_17:
[----:B------:R-:W1:Y:S01]  /*11c0*/  S2UR UR20, SR_CTAID.Y ;  /* 0x00000000001479c3 */ /* 0x000e620000002600 */
[----:B------:R-:W-:-:S05]  /*11d0*/  CS2R.32 R76, SR_CgaSize ;  /* 0x00000000004c7805 */ /* 0x000fca0000008a00 */
[----:B------:R-:W-:-:S05]  /*11e0*/  IMAD R76, R76, -0xa0, RZ ;  /* 0xffffff604c4c7824 */ /* 0x000fca00078e02ff */
[----:B------:R-:W-:-:S14]  /*11f0*/  R2UR UR4, R76 ;  /* 0x000000004c0472ca */ /* 0x000fdc00000e0000 */
[----:B------:R-:W2:Y:S01]  /*1200*/  LDCU UR4, c[0x0][UR4+0x2b4] ;  /* 0x00005680040477ac */ /* 0x000ea20008000800 */
[----:B------:R-:W-:-:S05]  /*1210*/  CS2R.32 R76, SR_CgaSize ;  /* 0x00000000004c7805 */ /* 0x000fca0000008a00 */
[----:B------:R-:W-:-:S05]  /*1220*/  IMAD R76, R76, -0xa0, RZ ;  /* 0xffffff604c4c7824 */ /* 0x000fca00078e02ff */
[----:B------:R-:W-:-:S14]  /*1230*/  R2UR UR5, R76 ;  /* 0x000000004c0572ca */ /* 0x000fdc00000e0000 */
[----:B------:R-:W3:Y:S01]  /*1240*/  LDCU UR5, c[0x0][UR5+0x2b0] ;  /* 0x00005600050577ac */ /* 0x000ee20008000800 */
[----:B------:R-:W4:Y:S01]  /*1250*/  S2UR UR16, SR_CTAID.X ;  /* 0x00000000001079c3 */ /* 0x000f220000002500 */
[----:B------:R-:W-:-:S05]  /*1260*/  CS2R.32 R76, SR_CgaSize ;  /* 0x00000000004c7805 */ /* 0x000fca0000008a00 */
[----:B------:R-:W-:-:S05]  /*1270*/  IMAD R76, R76, -0xa0, RZ ;  /* 0xffffff604c4c7824 */ /* 0x000fca00078e02ff */
[----:B------:R-:W-:-:S14]  /*1280*/  R2UR UR7, R76 ;  /* 0x000000004c0772ca */ /* 0x000fdc00000e0000 */
[----:B------:R-:W3:Y:S01]  /*1290*/  LDCU UR7, c[0x0][UR7+0x2a4] ;  /* 0x00005480070777ac */ /* 0x000ee20008000800 */
[----:B------:R-:W-:-:S05]  /*12a0*/  CS2R.32 R76, SR_CgaSize ;  /* 0x00000000004c7805 */ /* 0x000fca0000008a00 */
[----:B------:R-:W-:-:S05]  /*12b0*/  IMAD R76, R76, -0xa0, RZ ;  /* 0xffffff604c4c7824 */ /* 0x000fca00078e02ff */
[----:B------:R-:W-:-:S14]  /*12c0*/  R2UR UR63, R76 ;  /* 0x000000004c3f72ca */ /* 0x000fdc00000e0000 */
[----:B------:R-:W3:Y:S01]  /*12d0*/  LDCU UR63, c[0x0][UR63+0x2a0] ;  /* 0x000054003f3f77ac */ /* 0x000ee20008000800 */
[----:B------:R-:W-:Y:S02]  /*12e0*/  ULOP3.LUT UR47, UR45, 0x1, URZ, 0xc0, !UPT ;  /* 0x000000012d2f7892 */ /* 0x000fe4000f8ec0ff */
[----:B------:R-:W-:Y:S02]  /*12f0*/  USHF.R.U32.HI UR32, URZ, 0x1, UR45 ;  /* 0x00000001ff207899 */ /* 0x000fe4000801162d */
[----:B------:R-:W-:Y:S02]  /*1300*/  UISETP.GT.U32.AND UP1, UPT, UR47, 0xffff, UPT ;  /* 0x0000ffff2f00788c */ /* 0x000fe4000bf24070 */
[----:B------:R-:W-:Y:S01]  /*1310*/  USHF.L.U32 UR28, UR45, 0x9, URZ ;  /* 0x000000092d1c7899 */ /* 0x000fe200080006ff */
[----:B-1----:R-:W-:Y:S01]  /*1320*/  I2FP.F32.U32 R2, UR20 ;  /* 0x0000001400027c45 */ /* 0x002fe20008201000 */
[----:B------:R-:W1:Y:S04]  /*1330*/  LDCU UR21, c[0x0][0xb24] ;  /* 0x00016480ff1577ac */ /* 0x000e680008000800 */
[----:B--2---:R-:W-:Y:S01]  /*1340*/  FMUL R2, R2, UR4 ;  /* 0x0000000402027c20 */ /* 0x004fe20008400000 */
[----:B------:R-:W-:Y:S01]  /*1350*/  ULOP3.LUT UR4, UR45, 0x2, URZ, 0xc0, !UPT ;  /* 0x000000022d047892 */ /* 0x000fe2000f8ec0ff */
[----:B----4-:R-:W-:Y:S01]  /*1360*/  I2FP.F32.U32 R3, UR16 ;  /* 0x0000001000037c45 */ /* 0x010fe20008201000 */
[----:B------:R-:W2:Y:S03]  /*1370*/  LDCU UR42, c[0x0][0xb24] ;  /* 0x00016480ff2a77ac */ /* 0x000ea60008000800 */
[----:B------:R-:W4:Y:S01]  /*1380*/  F2I.U32.TRUNC.NTZ R2, R2 ;  /* 0x0000000200027305 */ /* 0x000f22000020f000 */
[----:B---3--:R-:W-:Y:S01]  /*1390*/  FMUL R3, R3, UR5 ;  /* 0x0000000503037c20 */ /* 0x008fe20008400000 */
[----:B------:R-:W-:Y:S01]  /*13a0*/  UISETP.GT.U32.AND UP0, UPT, UR4, 0xffff, UPT ;  /* 0x0000ffff0400788c */ /* 0x000fe2000bf04070 */
[----:B------:R-:W3:Y:S05]  /*13b0*/  LDCU UR31, c[0x0][0xb30] ;  /* 0x00016600ff1f77ac */ /* 0x000eea0008000800 */
[----:B------:R-:W1:Y:S01]  /*13c0*/  F2I.U32.TRUNC.NTZ R3, R3 ;  /* 0x0000000300037305 */ /* 0x000e62000020f000 */
[----:B------:R-:W-:-:S02]  /*13d0*/  USEL UR26, UR4, 0xffff, !UP0 ;  /* 0x0000ffff041a7887 */ /* 0x000fc4000c000000 */
[----:B------:R-:W-:Y:S01]  /*13e0*/  USHF.L.U32 UR29, UR45, 0xb, URZ ;  /* 0x0000000b2d1d7899 */ /* 0x000fe200080006ff */
[----:B------:R-:W-:Y:S01]  /*13f0*/  UMOV UR34, 0x5 ;  /* 0x0000000500227882 */ /* 0x000fe20000000000 */
[----:B------:R-:W-:Y:S01]  /*1400*/  USEL UR27, UR47, 0xffff, !UP1 ;  /* 0x0000ffff2f1b7887 */ /* 0x000fe2000c800000 */
[----:B----4-:R-:W-:Y:S02]  /*1410*/  R2UR UR6, R2 ;  /* 0x00000000020672ca */ /* 0x010fe400000e0000 */
[----:B------:R-:W-:Y:S02]  /*1420*/  PRMT R2, RZ, 0x7610, R2 ;  /* 0x00007610ff027816 */ /* 0x000fe40000000002 */
[----:B-1----:R-:W-:-:S09]  /*1430*/  R2UR UR5, R3 ;  /* 0x00000000030572ca */ /* 0x002fd200000e0000 */
[----:B------:R-:W-:-:S04]  /*1440*/  UIADD3 UR4, UPT, UPT, -UR6, URZ, URZ ;  /* 0x000000ff06047290 */ /* 0x000fc8000fffe1ff */
[----:B------:R-:W-:Y:S02]  /*1450*/  UIMAD UR4, UR7, UR4, UR20 ;  /* 0x00000004070472a4 */ /* 0x000fe4000f8e0214 */
[----:B------:R-:W-:-:S04]  /*1460*/  UIADD3 UR5, UPT, UPT, -UR5, URZ, URZ ;  /* 0x000000ff05057290 */ /* 0x000fc8000fffe1ff */
[----:B------:R-:W-:Y:S01]  /*1470*/  IMAD.U32 R76, RZ, RZ, UR4 ;  /* 0x00000004ff4c7e24 */ /* 0x000fe2000f8e00ff */
[----:B------:R-:W-:Y:S01]  /*1480*/  UIMAD UR63, UR63, UR5, UR16 ;  /* 0x000000053f3f72a4 */ /* 0x000fe2000f8e0210 */
[----:B--23--:R-:W-:Y:S11]  /*1490*/  BRA.U UP4, `(.L_x_18) ;  /* 0x0000000104407547 */ /* 0x00cff6000b800000 */
[----:B------:R-:W-:-:S13]  /*14a0*/  R2UR UR4, R76 ;  /* 0x000000004c0472ca */ /* 0x000fda00000e0000 */
[----:B------:R-:W-:Y:S02]  /*14b0*/  UISETP.NE.AND UP0, UPT, UR4, URZ, UPT ;  /* 0x000000ff0400728c */ /* 0x000fe4000bf05270 */
[----:B------:R-:W-:Y:S02]  /*14c0*/  UISETP.NE.AND UP1, UPT, UR4, 0x1, UPT ;  /* 0x000000010400788c */ /* 0x000fe4000bf25270 */
[----:B------:R-:W-:Y:S02]  /*14d0*/  UISETP.NE.AND UP2, UPT, UR63, URZ, UP0 ;  /* 0x000000ff3f00728c */ /* 0x000fe40008745270 */
[----:B------:R-:W-:Y:S02]  /*14e0*/  USEL UR4, URZ, 0x2, UP0 ;  /* 0x00000002ff047887 */ /* 0x000fe40008000000 */
[----:B------:R-:W-:Y:S02]  /*14f0*/  USEL UR8, URZ, 0x1, UP2 ;  /* 0x00000001ff087887 */ /* 0x000fe40009000000 */
[----:B------:R-:W-:-:S02]  /*1500*/  UISETP.NE.AND UP2, UPT, UR63, URZ, UPT ;  /* 0x000000ff3f00728c */ /* 0x000fc4000bf45270 */
[----:B------:R-:W-:Y:S02]  /*1510*/  USEL UR5, URZ, 0x4, UP1 ;  /* 0x00000004ff057887 */ /* 0x000fe40008800000 */
[----:B------:R-:W-:Y:S02]  /*1520*/  UISETP.NE.AND UP0, UPT, UR63, 0x1, UPT ;  /* 0x000000013f00788c */ /* 0x000fe4000bf05270 */
[----:B------:R-:W-:Y:S02]  /*1530*/  USEL UR6, URZ, 0x8, UP1 ;  /* 0x00000008ff067887 */ /* 0x000fe40008800000 */
[----:B------:R-:W-:Y:S02]  /*1540*/  USEL UR7, UR5, 0x4, UP2 ;  /* 0x0000000405077887 */ /* 0x000fe40009000000 */
[----:B------:R-:W-:Y:S02]  /*1550*/  USEL UR4, UR4, 0x2, UP0 ;  /* 0x0000000204047887 */ /* 0x000fe40008000000 */
[----:B------:R-:W-:-:S02]  /*1560*/  USEL UR5, UR6, 0x8, UP0 ;  /* 0x0000000806057887 */ /* 0x000fc40008000000 */
[----:B------:R-:W-:-:S04]  /*1570*/  UIADD3 UR4, UPT, UPT, UR4, UR7, UR8 ;  /* 0x0000000704047290 */ /* 0x000fc8000fffe008 */
[----:B------:R-:W-:-:S06]  /*1580*/  UIADD3 UR4, UPT, UPT, UR4, UR5, URZ ;  /* 0x0000000504047290 */ /* 0x000fcc000fffe0ff */
[----:B------:R-:W-:-:S07]  /*1590*/  MOV R2, UR4 ;  /* 0x0000000400027c02 */ /* 0x000fce0008000f00 */
.L_x_18:
[----:B------:R-:W1:Y:S01]  /*15a0*/  S2UR UR36, SR_CTAID.Z ;  /* 0x00000000002479c3 */ /* 0x000e620000002700 */
[----:B------:R-:W-:Y:S01]  /*15b0*/  UISETP.GE.AND UP0, UPT, UR21, 0x1, UPT ;  /* 0x000000011500788c */ /* 0x000fe2000bf06270 */
[----:B------:R-:W-:-:S08]  /*15c0*/  UMOV UR33, 0x3 ;  /* 0x0000000300217882 */ /* 0x000fd00000000000 */
[----:B------:R-:W-:Y:S05]  /*15d0*/  BRA.U !UP0, `(.L_x_19) ;  /* 0x0000000108d47547 */ /* 0x000fea000b800000 */
[----:B------:R-:W2:Y:S01]  /*15e0*/  LDCU.128 UR12, c[0x0][0xb10] ;  /* 0x00016200ff0c77ac */ /* 0x000ea20008000c00 */
[----:B------:R-:W3:Y:S01]  /*15f0*/  LDCU UR6, c[0x0][0x370] ;  /* 0x00006e00ff0677ac */ /* 0x000ee20008000800 */
[----:B------:R-:W4:Y:S01]  /*1600*/  LDCU UR5, c[0x0][0x374] ;  /* 0x00006e80ff0577ac */ /* 0x000f220008000800 */
[----:B------:R-:W1:Y:S01]  /*1610*/  LDCU UR30, c[0x0][0xb0c] ;  /* 0x00016180ff1e77ac */ /* 0x000e620008000800 */
[----:B------:R-:W1:Y:S01]  /*1620*/  LDCU UR4, c[0x0][0xb20] ;  /* 0x00016400ff0477ac */ /* 0x000e620008000800 */
[----:B------:R-:W1:Y:S01]  /*1630*/  LDCU.64 UR8, c[0x0][0xb28] ;  /* 0x00016500ff0877ac */ /* 0x000e620008000a00 */
[----:B--2---:R-:W-:Y:S02]  /*1640*/  UISETP.NE.AND UP0, UPT, UR14, 0x1, UPT ;  /* 0x000000010e00788c */ /* 0x004fe4000bf05270 */
[----:B----4-:R-:W-:Y:S02]  /*1650*/  UIMAD.WIDE.U32 UR10, UR5, UR15, URZ ;  /* 0x0000000f050a72a5 */ /* 0x010fe4000f8e00ff */
[----:B---3--:R-:W-:-:S02]  /*1660*/  UIMAD.WIDE.U32 UR22, UR6, UR12, URZ ;  /* 0x0000000c061672a5 */ /* 0x008fc4000f8e00ff */
[----:B-1----:R-:W-:Y:S02]  /*1670*/  UISETP.NE.AND UP1, UPT, UR30, 0x1, UPT ;  /* 0x000000011e00788c */ /* 0x002fe4000bf25270 */
[----:B------:R-:W-:Y:S01]  /*1680*/  UISETP.NE.AND UP2, UPT, UR21, 0x1, UPT ;  /* 0x000000011500788c */ /* 0x000fe2000bf45270 */
[----:B------:R-:W-:Y:S02]  /*1690*/  UMOV UR10, UR11 ;  /* 0x0000000b000a7c82 */ /* 0x000fe40008000000 */
[----:B------:R-:W-:Y:S01]  /*16a0*/  UMOV UR22, UR23 ;  /* 0x0000001700167c82 */ /* 0x000fe20008000000 */
[----:B------:R-:W-:Y:S02]  /*16b0*/  @UP0 USHF.R.U32.HI UR5, URZ, UR4, UR10 ;  /* 0x00000004ff050299 */ /* 0x000fe4000801160a */
[----:B------:R-:W-:Y:S02]  /*16c0*/  UIMAD.WIDE.U32 UR24, UR20, UR15, URZ ;  /* 0x0000000f141872a5 */ /* 0x000fe4000f8e00ff */
[----:B------:R-:W-:-:S02]  /*16d0*/  UIMAD.WIDE.U32 UR10, UR5, UR8, URZ ;  /* 0x00000008050a72a5 */ /* 0x000fc4000f8e00ff */
[----:B------:R-:W-:Y:S02]  /*16e0*/  @UP1 USHF.R.U32.HI UR6, URZ, UR13, UR22 ;  /* 0x0000000dff061299 */ /* 0x000fe40008011616 */
[----:B------:R-:W-:Y:S02]  /*16f0*/  UIMAD.WIDE.U32 UR18, UR16, UR12, URZ ;  /* 0x0000000c101272a5 */ /* 0x000fe4000f8e00ff */
[----:B------:R-:W-:Y:S01]  /*1700*/  UIMAD.WIDE.U32 UR22, UR6, UR8, URZ ;  /* 0x00000008061672a5 */ /* 0x000fe2000f8e00ff */
[----:B------:R-:W-:Y:S01]  /*1710*/  UMOV UR24, UR25 ;  /* 0x0000001900187c82 */ /* 0x000fe20008000000 */
[----:B------:R-:W-:Y:S01]  /*1720*/  UMOV UR10, UR11 ;  /* 0x0000000b000a7c82 */ /* 0x000fe20008000000 */
[----:B------:R-:W-:Y:S02]  /*1730*/  USHF.R.U32.HI UR24, URZ, UR4, UR24 ;  /* 0x00000004ff187299 */ /* 0x000fe40008011618 */
[----:B------:R-:W-:Y:S02]  /*1740*/  @UP2 USHF.R.U32.HI UR5, URZ, UR9, UR10 ;  /* 0x00000009ff052299 */ /* 0x000fe4000801160a */
[----:B------:R-:W-:Y:S01]  /*1750*/  UMOV UR7, UR23 ;  /* 0x0000001700077c82 */ /* 0x000fe20008000000 */
[----:B------:R-:W-:Y:S01]  /*1760*/  UMOV UR18, UR19 ;  /* 0x0000001300127c82 */ /* 0x000fe20008000000 */
[----:B------:R-:W-:-:S02]  /*1770*/  @UP2 USHF.R.U32.HI UR6, URZ, UR9, UR7 ;  /* 0x00000009ff062299 */ /* 0x000fc40008011607 */
[----:B------:R-:W-:Y:S02]  /*1780*/  USHF.R.U32.HI UR13, URZ, UR13, UR18 ;  /* 0x0000000dff0d7299 */ /* 0x000fe40008011612 */
[----:B------:R-:W-:Y:S02]  /*1790*/  USEL UR4, UR20, UR24, !UP0 ;  /* 0x0000001814047287 */ /* 0x000fe4000c000000 */
[----:B------:R-:W-:Y:S02]  /*17a0*/  UIMAD UR7, UR5, UR21, URZ ;  /* 0x00000015050772a4 */ /* 0x000fe4000f8e02ff */
[----:B------:R-:W-:Y:S02]  /*17b0*/  USEL UR5, UR16, UR13, !UP1 ;  /* 0x0000000d10057287 */ /* 0x000fe4000c800000 */
[----:B------:R-:W-:Y:S02]  /*17c0*/  UIMAD UR12, UR6, UR21, URZ ;  /* 0x00000015060c72a4 */ /* 0x000fe4000f8e02ff */
[----:B------:R-:W-:-:S02]  /*17d0*/  UISETP.GE.AND UP0, UPT, UR4, UR7, UPT ;  /* 0x000000070400728c */ /* 0x000fc4000bf06270 */
[----:B------:R-:W-:Y:S02]  /*17e0*/  UIMAD.WIDE.U32 UR10, UR4, UR8, URZ ;  /* 0x00000008040a72a5 */ /* 0x000fe4000f8e00ff */
[----:B------:R-:W-:Y:S02]  /*17f0*/  UISETP.GE.OR UP0, UPT, UR5, UR12, UP0 ;  /* 0x0000000c0500728c */ /* 0x000fe40008706670 */
[----:B------:R-:W-:Y:S02]  /*1800*/  UIMAD.WIDE.U32 UR12, UR5, UR8, URZ ;  /* 0x00000008050c72a5 */ /* 0x000fe4000f8e00ff */
[----:B------:R-:W-:Y:S01]  /*1810*/  UIADD3 UR10, UPT, UPT, -UR4, URZ, URZ ;  /* 0x000000ff040a7290 */ /* 0x000fe2000fffe1ff */
[----:B------:R-:W-:Y:S01]  /*1820*/  UMOV UR8, UR11 ;  /* 0x0000000b00087c82 */ /* 0x000fe20008000000 */
[----:B------:R-:W-:Y:S02]  /*1830*/  UIADD3 UR11, UPT, UPT, -UR5, URZ, URZ ;  /* 0x000000ff050b7290 */ /* 0x000fe4000fffe1ff */
[----:B------:R-:W-:-:S03]  /*1840*/  USHF.R.U32.HI UR8, URZ, UR9, UR8 ;  /* 0x00000009ff087299 */ /* 0x000fc60008011608 */
[----:B------:R-:W-:Y:S01]  /*1850*/  @!UP0 UMOV UR7, UR13 ;  /* 0x0000000d00078c82 */ /* 0x000fe20008000000 */
[----:B------:R-:W-:Y:S02]  /*1860*/  UIMAD UR20, UR14, UR10, UR20 ;  /* 0x0000000a0e1472a4 */ /* 0x000fe4000f8e0214 */
[----:B------:R-:W-:Y:S02]  /*1870*/  USEL UR8, UR4, UR8, !UP2 ;  /* 0x0000000804087287 */ /* 0x000fe4000d000000 */
[----:B------:R-:W-:Y:S02]  /*1880*/  @!UP0 USHF.R.U32.HI UR7, URZ, UR9, UR7 ;  /* 0x00000009ff078299 */ /* 0x000fe40008011607 */
[----:B------:R-:W-:Y:S02]  /*1890*/  UIADD3 UR9, UPT, UPT, -UR8, URZ, URZ ;  /* 0x000000ff08097290 */ /* 0x000fe4000fffe1ff */
[----:B------:R-:W-:Y:S02]  /*18a0*/  @!UP0 USEL UR7, UR5, UR7, !UP2 ;  /* 0x0000000705078287 */ /* 0x000fe4000d000000 */
[----:B------:R-:W-:-:S02]  /*18b0*/  UIMAD UR9, UR21, UR9, UR4 ;  /* 0x00000009150972a4 */ /* 0x000fc4000f8e0204 */
[----:B------:R-:W-:Y:S02]  /*18c0*/  @!UP0 UIADD3 UR8, UPT, UPT, UR8, -UR7, URZ ;  /* 0x8000000708088290 */ /* 0x000fe4000fffe0ff */
[----:B------:R-:W-:Y:S02]  /*18d0*/  @!UP0 UIMAD UR6, UR9, UR6, UR7 ;  /* 0x00000006090682a4 */ /* 0x000fe4000f8e0207 */
[----:B------:R-:W-:Y:S02]  /*18e0*/  @!UP0 UIMAD UR4, UR8, UR21, UR5 ;  /* 0x00000015080482a4 */ /* 0x000fe4000f8e0205 */
[----:B------:R-:W-:Y:S02]  /*18f0*/  UIMAD UR16, UR30, UR11, UR16 ;  /* 0x0000000b1e1072a4 */ /* 0x000fe4000f8e0210 */
[----:B------:R-:W-:Y:S01]  /*1900*/  UIMAD UR20, UR4, UR14, UR20 ;  /* 0x0000000e041472a4 */ /* 0x000fe2000f8e0214 */
[----:B------:R-:W-:Y:S02]  /*1910*/  @!UP0 UMOV UR5, UR6 ;  /* 0x0000000600058c82 */ /* 0x000fe40008000000 */
[----:B------:R-:W-:-:S12]  /*1920*/  UIMAD UR16, UR5, UR30, UR16 ;  /* 0x0000001e051072a4 */ /* 0x000fd8000f8e0210 */
.L_x_19:
[----:B------:R-:W-:Y:S02]  /*1930*/  UISETP.NE.AND UP1, UPT, UR31, 0x1, UPT ;  /* 0x000000011f00788c */ /* 0x000fe4000bf25270 */
[----:B------:R-:W-:Y:S02]  /*1940*/  ULOP3.LUT UR24, UR27, 0xffff, URZ, 0xc0, !UPT ;  /* 0x0000ffff1b187892 */ /* 0x000fe4000f8ec0ff */
[----:B------:R-:W-:Y:S02]  /*1950*/  ULOP3.LUT UR21, UR26, 0xffff, URZ, 0xc0, !UPT ;  /* 0x0000ffff1a157892 */ /* 0x000fe4000f8ec0ff */
[----:B------:R-:W-:Y:S02]  /*1960*/  UISETP.NE.AND UP0, UPT, UR17, 0x2, UPT ;  /* 0x000000021100788c */ /* 0x000fe4000bf05270 */
[----:B------:R-:W-:Y:S02]  /*1970*/  ULOP3.LUT UR28, UR28, 0x400, URZ, 0xc0, !UPT ;  /* 0x000004001c1c7892 */ /* 0x000fe4000f8ec0ff */
[----:B------:R-:W-:-:S02]  /*1980*/  ULOP3.LUT UR27, UR29, 0x800, URZ, 0xc0, !UPT ;  /* 0x000008001d1b7892 */ /* 0x000fc4000f8ec0ff */
[----:B------:R-:W-:Y:S02]  /*1990*/  USHF.L.U32 UR24, UR34, UR24, URZ ;  /* 0x0000001822187299 */ /* 0x000fe400080006ff */
[----:B------:R-:W-:Y:S01]  /*19a0*/  USHF.L.U32 UR21, UR33, UR21, URZ ;  /* 0x0000001521157299 */ /* 0x000fe200080006ff */
[----:B------:R-:W-:Y:S11]  /*19b0*/  BRA.U UP1, `(.L_x_20) ;  /* 0x0000000101447547 */ /* 0x000ff6000b800000 */
[----:B------:R-:W2:Y:S01]  /*19c0*/  LDCU.128 UR8, c[0x0][0xb10] ;  /* 0x00016200ff0877ac */ /* 0x000ea20008000c00 */
[----:B------:R-:W3:Y:S01]  /*19d0*/  LDCU UR12, c[0x0][0xb0c] ;  /* 0x00016180ff0c77ac */ /* 0x000ee20008000800 */
[----:B------:R-:W4:Y:S01]  /*19e0*/  LDCU UR13, c[0x0][0xb20] ;  /* 0x00016400ff0d77ac */ /* 0x000f220008000800 */
[----:B--2---:R-:W-:Y:S02]  /*19f0*/  UIMAD.WIDE.U32 UR6, UR16, UR8, URZ ;  /* 0x00000008100672a5 */ /* 0x004fe4000f8e00ff */
[----:B------:R-:W-:Y:S02]  /*1a00*/  UIMAD.WIDE.U32 UR4, UR20, UR11, URZ ;  /* 0x0000000b140472a5 */ /* 0x000fe4000f8e00ff */
[----:B---3--:R-:W-:Y:S02]  /*1a10*/  UISETP.NE.AND UP2, UPT, UR12, 0x1, UPT ;  /* 0x000000010c00788c */ /* 0x008fe4000bf45270 */
[----:B------:R-:W-:Y:S01]  /*1a20*/  UISETP.NE.AND UP1, UPT, UR10, 0x1, UPT ;  /* 0x000000010a00788c */ /* 0x000fe2000bf25270 */
[----:B------:R-:W-:-:S02]  /*1a30*/  UMOV UR6, UR7 ;  /* 0x0000000700067c82 */ /* 0x000fc40008000000 */
[----:B------:R-:W-:Y:S01]  /*1a40*/  UMOV UR4, UR5 ;  /* 0x0000000500047c82 */ /* 0x000fe20008000000 */
[----:B------:R-:W-:Y:S02]  /*1a50*/  USHF.R.U32.HI UR9, URZ, UR9, UR6 ;  /* 0x00000009ff097299 */ /* 0x000fe40008011606 */
[----:B----4-:R-:W-:Y:S02]  /*1a60*/  USHF.R.U32.HI UR4, URZ, UR13, UR4 ;  /* 0x0000000dff047299 */ /* 0x010fe40008011604 */
[----:B------:R-:W-:Y:S02]  /*1a70*/  USEL UR5, UR16, UR9, !UP2 ;  /* 0x0000000910057287 */ /* 0x000fe4000d000000 */
[----:B------:R-:W-:-:S04]  /*1a80*/  USEL UR4, UR20, UR4, !UP1 ;  /* 0x0000000414047287 */ /* 0x000fc8000c800000 */
[----:B------:R-:W-:Y:S02]  /*1a90*/  UIADD3 UR6, UPT, UPT, UR5, -UR4, URZ ;  /* 0x8000000405067290 */ /* 0x000fe4000fffe0ff */
[----:B------:R-:W-:Y:S02]  /*1aa0*/  UIADD3 UR4, UPT, UPT, -UR5, UR4, URZ ;  /* 0x0000000405047290 */ /* 0x000fe4000fffe1ff */
[----:B------:R-:W-:Y:S02]  /*1ab0*/  UIMAD UR20, UR6, UR10, UR20 ;  /* 0x0000000a061472a4 */ /* 0x000fe4000f8e0214 */
[----:B------:R-:W-:-:S12]  /*1ac0*/  UIMAD UR16, UR4, UR12, UR16 ;  /* 0x0000000c041072a4 */ /* 0x000fd8000f8e0210 */
.L_x_20:
[----:B------:R-:W-:Y:S05]  /*1ad0*/  BRA.U !UP5, `(.L_x_21) ;  /* 0x000000010d0c7547 */ /* 0x000fea000b800000 */
[----:B------:R-:W-:Y:S01]  /*1ae0*/  UCGABAR_WAIT ;  /* 0x0000000000007dc7 */ /* 0x000fe20008000000 */
[----:B------:R-:W-:Y:S01]  /*1af0*/  CCTL.IVALL ;  /* 0x00000000ff00798f */ /* 0x000fe20002000000 */
[----:B------:R-:W-:Y:S05]  /*1b00*/  BRA `(.L_x_22) ;  /* 0x0000000000047947 */ /* 0x000fea0003800000 */
.L_x_21:
[----:B------:R-:W-:Y:S06]  /*1b10*/  BAR.SYNC.DEFER_BLOCKING 0x0 ;  /* 0x0000000000007b1d */ /* 0x000fec0000010000 */
.L_x_22:
[----:B------:R-:W-:Y:S05]  /*1b20*/  BRA.U UP0, `(.L_x_23) ;  /* 0x0000002500087547 */ /* 0x000fea000b800000 */
[----:B------:R-:W2:Y:S01]  /*1b30*/  LDCU UR6, c[0x0][0x38c] ;  /* 0x00007180ff0677ac */ /* 0x000ea20008000800 */
[----:B------:R-:W-:Y:S01]  /*1b40*/  PLOP3.LUT P1, PT, PT, PT, UP3, 0x80, 0x8 ;  /* 0x000000000008781c */ /* 0x000fe20003f2f038 */
[----:B------:R-:W-:Y:S01]  /*1b50*/  IMAD.MOV.U32 R12, RZ, RZ, 0x1 ;  /* 0x00000001ff0c7424 */ /* 0x000fe200078e00ff */
[----:B------:R-:W-:Y:S01]  /*1b60*/  ISETP.EQ.OR P2, PT, R0, RZ, P3 ;  /* 0x000000ff0000720c */ /* 0x000fe20001f42670 */
[----:B------:R-:W-:Y:S01]  /*1b70*/  UISETP.NE.AND UP1, UPT, UR17, URZ, UPT ;  /* 0x000000ff1100728c */ /* 0x000fe2000bf25270 */
[----:B------:R-:W-:Y:S02]  /*1b80*/  PLOP3.LUT P1, PT, P1, PT, PT, 0x8, 0x80 ;  /* 0x000000000080781c */ /* 0x000fe40000f2e170 */
[----:B------:R-:W-:Y:S01]  /*1b90*/  CS2R R10, SRZ ;  /* 0x00000000000a7805 */ /* 0x000fe2000001ff00 */
[----:B------:R-:W-:Y:S01]  /*1ba0*/  IMAD.MOV.U32 R9, RZ, RZ, RZ ;  /* 0x000000ffff097224 */ /* 0x000fe200078e00ff */
[----:B------:R-:W3:Y:S01]  /*1bb0*/  LDCU UR40, c[0x0][0x370] ;  /* 0x00006e00ff2877ac */ /* 0x000ee20008000800 */
[----:B------:R-:W-:Y:S01]  /*1bc0*/  IMAD.MOV.U32 R8, RZ, RZ, 0x1 ;  /* 0x00000001ff087424 */ /* 0x000fe200078e00ff */
[----:B------:R-:W4:Y:S01]  /*1bd0*/  LDCU.64 UR30, c[0x0][0x348] ;  /* 0x00006900ff1e77ac */ /* 0x000f220008000a00 */
[----:B------:R-:W1:Y:S01]  /*1be0*/  LDCU UR39, c[0x0][0x374] ;  /* 0x00006e80ff2777ac */ /* 0x000e620008000800 */
[----:B--2---:R-:W-:-:S02]  /*1bf0*/  UIADD3 UR5, UPT, UPT, UR6, 0x1f, URZ ;  /* 0x0000001f06057890 */ /* 0x004fc4000fffe0ff */
[----:B------:R-:W-:Y:S02]  /*1c00*/  UIADD3 UR48, UPT, UPT, UR6, 0x3e, URZ ;  /* 0x0000003e06307890 */ /* 0x000fe4000fffe0ff */
[----:B------:R-:W-:Y:S02]  /*1c10*/  USHF.R.S32.HI UR4, URZ, 0x1f, UR5 ;  /* 0x0000001fff047899 */ /* 0x000fe40008011405 */
[----:B------:R-:W-:Y:S02]  /*1c20*/  USEL UR26, UR37, 0x2, UP1 ;  /* 0x00000002251a7887 */ /* 0x000fe40008800000 */
[----:B------:R-:W-:Y:S02]  /*1c30*/  ULEA.HI UR4, UR4, UR5, URZ, 0x5 ;  /* 0x0000000504047291 */ /* 0x000fe4000f8f28ff */
[----:B------:R-:W-:Y:S02]  /*1c40*/  USHF.L.U32 UR5, UR32, 0x5, URZ ;  /* 0x0000000520057899 */ /* 0x000fe400080006ff */
[----:B------:R-:W-:-:S02]  /*1c50*/  USHF.R.S32.HI UR43, URZ, 0x5, UR4 ;  /* 0x00000005ff2b7899 */ /* 0x000fc40008011404 */
[----:B------:R-:W-:Y:S02]  /*1c60*/  UIADD3 UR4, UPT, UPT, UR6, -0x1, URZ ;  /* 0xffffffff06047890 */ /* 0x000fe4000fffe0ff */
[----:B------:R-:W-:Y:S02]  /*1c70*/  UISETP.LT.U32.AND UP0, UPT, UR43, 0x22, UPT ;  /* 0x000000222b00788c */ /* 0x000fe4000bf01070 */
[----:B------:R-:W-:Y:S02]  /*1c80*/  UISETP.GE.U32.AND UP2, UPT, UR4, -0x3f, UPT ;  /* 0xffffffc10400788c */ /* 0x000fe4000bf46070 */
[----:B------:R-:W-:Y:S02]  /*1c90*/  USEL UR41, UR43, 0x22, UP0 ;  /* 0x000000222b297887 */ /* 0x000fe40008000000 */
[----:B------:R-:W-:Y:S02]  /*1ca0*/  ULOP3.LUT UR44, UR5, 0x20, URZ, 0xe2, !UPT ;  /* 0x00000020052c7892 */ /* 0x000fe4000f8ee2ff */
[----:B------:R-:W-:-:S02]  /*1cb0*/  UIADD3 UR25, UPT, UPT, UR41, -0x1, URZ ;  /* 0xffffffff29197890 */ /* 0x000fc4000fffe0ff */
[----:B------:R-:W-:Y:S01]  /*1cc0*/  UIADD3 UR46, UPT, UPT, UR43, -UR41, URZ ;  /* 0x800000292b2e7290 */ /* 0x000fe2000fffe0ff */
[----:B------:R-:W-:Y:S02]  /*1cd0*/  UMOV UR5, URZ ;  /* 0x000000ff00057c82 */ /* 0x000fe40008000000 */
[----:B------:R-:W-:-:S04]  /*1ce0*/  @UP2 UIADD3 UR25, UPT, UPT, UR41, URZ, URZ ;  /* 0x000000ff29192290 */ /* 0x000fc8000fffe0ff */
[----:B-1-34-:R-:W-:-:S12]  /*1cf0*/  UIADD3 UR25, UPT, UPT, UR25, 0x1, URZ ;  /* 0x0000000119197890 */ /* 0x01afd8000fffe0ff */
.L_x_43:
[----:B------:R-:W-:Y:S01]  /*1d00*/  UISETP.NE.AND UP0, UPT, UR45, URZ, UPT ;  /* 0x000000ff2d00728c */ /* 0x000fe2000bf05270 */
[----:B------:R-:W1:Y:S08]  /*1d10*/  S2UR UR45, SR_CgaCtaId ;  /* 0x00000000002d79c3 */ /* 0x000e700000008800 */
[----:B------:R-:W-:Y:S05]  /*1d20*/  BRA.U UP0, `(.L_x_24) ;  /* 0x0000000100347547 */ /* 0x000fea000b800000 */
[----:B------:R-:W2:Y:S01]  /*1d30*/  S2R R0, SR_CgaCtaId ;  /* 0x0000000000007919 */ /* 0x000ea20000008800 */
[----:B------:R-:W-:-:S04]  /*1d40*/  MOV R2, 0x400 ;  /* 0x0000040000027802 */ /* 0x000fc80000000f00 */
[----:B--2---:R-:W-:Y:S02]  /*1d50*/  LEA R0, R0, R2, 0x18 ;  /* 0x0000000200007211 */ /* 0x004fe400078ec0ff */
[----:B------:R-:W-:-:S03]  /*1d60*/  SHF.L.U32 R2, R8, 0x1f, RZ ;  /* 0x0000001f08027819 */ /* 0x000fc600000006ff */
[----:B------:R-:W-:-:S04]  /*1d70*/  IMAD R0, R9, 0x8, R0 ;  /* 0x0000000809007824 */ /* 0x000fc800078e0200 */
[----:B------:R-:W2:Y:S02]  /*1d80*/  SYNCS.PHASECHK.TRANS64.TRYWAIT P0, [R0+URZ+0x2c0], R2 ;  /* 0x0002c002000075a7 */ /* 0x000ea400080011ff */
[----:B--2---:R-:W-:Y:S05]  /*1d90*/  @!P0 BRA `(.L_x_25) ;  /* 0x0000006c00fc8947 */ /* 0x004fea0003800000 */
.L_x_143:
[----:B------:R-:W-:Y:S01]  /*1da0*/  VIADD R9, R9, 0x1 ;  /* 0x0000000109097836 */ /* 0x000fe20000000000 */
[----:B------:R2:W-:Y:S04]  /*1db0*/  SYNCS.ARRIVE.TRANS64.A1T0 RZ, [R0+URZ+0x2b0], RZ ;  /* 0x0002b0ff00ff79a7 */ /* 0x0005e800081000ff */
[----:B------:R-:W-:-:S04]  /*1dc0*/  ISETP.NE.AND P0, PT, R9, 0x2, PT ;  /* 0x000000020900780c */ /* 0x000fc80003f05270 */
[----:B------:R-:W-:Y:S02]  /*1dd0*/  SEL R9, R9, RZ, P0 ;  /* 0x000000ff09097207 */ /* 0x000fe40000000000 */
[----:B--2---:R-:W-:-:S04]  /*1de0*/  SEL R0, RZ, 0x1, P0 ;  /* 0x00000001ff007807 */ /* 0x004fc80000000000 */
[----:B------:R-:W-:-:S07]  /*1df0*/  LOP3.LUT R8, R8, R0, RZ, 0x3c, !PT ;  /* 0x0000000008087212 */ /* 0x000fce00078e3cff */
.L_x_24:
[----:B------:R-:W-:Y:S01]  /*1e00*/  UMOV UR6, 0x400 ;  /* 0x0000040000067882 */ /* 0x000fe20000000000 */
[----:B------:R-:W-:Y:S01]  /*1e10*/  SHF.L.U32 R0, R12, 0x1f, RZ ;  /* 0x0000001f0c007819 */ /* 0x000fe200000006ff */
[----:B-1----:R-:W-:Y:S02]  /*1e20*/  ULEA UR6, UR45, UR6, 0x18 ;  /* 0x000000062d067291 */ /* 0x002fe4000f8ec0ff */
[----:B------:R-:W-:Y:S02]  /*1e30*/  UISETP.GE.U32.AND UP0, UPT, UR48, 0x3f, UPT ;  /* 0x0000003f3000788c */ /* 0x000fe4000bf06070 */
[----:B------:R-:W-:Y:S02]  /*1e40*/  ULEA UR4, UR5, UR6, 0x3 ;  /* 0x0000000605047291 */ /* 0x000fe4000f8e18ff */
[----:B------:R-:W-:Y:S02]  /*1e50*/  ULEA UR11, UR20, UR47, 0x1 ;  /* 0x0000002f140b7291 */ /* 0x000fe4000f8e08ff */
[----:B------:R-:W-:-:S02]  /*1e60*/  ULEA UR35, UR16, UR44, 0x6 ;  /* 0x0000002c10237291 */ /* 0x000fc4000f8e30ff */
[----:B------:R-:W-:Y:S01]  /*1e70*/  USHF.L.U32 UR11, UR11, 0x6, URZ ;  /* 0x000000060b0b7899 */ /* 0x000fe200080006ff */
[----:B------:R-:W-:Y:S02]  /*1e80*/  UMOV UR13, URZ ;  /* 0x000000ff000d7c82 */ /* 0x000fe40008000000 */
[----:B------:R1:W2:Y:S01]  /*1e90*/  SYNCS.PHASECHK.TRANS64.TRYWAIT P0, [UR4+0x110], R0 ;  /* 0x00011000ff0075a7 */ /* 0x0002a20008001104 */
[----:B------:R-:W-:Y:S08]  /*1ea0*/  BRA.U !UP0, `(.L_x_26) ;  /* 0x0000000108c07547 */ /* 0x000ff0000b800000 */
[----:B------:R-:W-:Y:S01]  /*1eb0*/  UMOV UR7, URZ ;  /* 0x000000ff00077c82 */ /* 0x000fe20008000000 */
[----:B------:R-:W-:-:S05]  /*1ec0*/  UMOV UR4, UR5 ;  /* 0x0000000500047c82 */ /* 0x000fca0008000000 */
.L_x_32:
[----:B------:R-:W-:Y:S01]  /*1ed0*/  ULEA UR33, UR4, UR6, 0x3 ;  /* 0x0000000604217291 */ /* 0x000fe2000f8e18ff */
[----:B------:R-:W-:Y:S01]  /*1ee0*/  @!P3 MOV R2, 0x1800 ;  /* 0x000018000002b802 */ /* 0x000fe20000000f00 */
[----:B--2-4-:R-:W-:Y:S10]  /*1ef0*/  @P0 BRA `(.L_x_27) ;  /* 0x00000000000c0947 */ /* 0x014ff40003800000 */
[----:B------:R-:W-:-:S04]  /*1f00*/  SHF.L.U32 R3, R12, 0x1f, RZ ;  /* 0x0000001f0c037819 */ /* 0x000fc800000006ff */
[----:B------:R-:W2:Y:S02]  /*1f10*/  SYNCS.PHASECHK.TRANS64.TRYWAIT P0, [UR33+0x110], R3 ;  /* 0x00011003ff0075a7 */ /* 0x000ea40008001121 */
[----:B--2---:R-:W-:Y:S05]  /*1f20*/  @!P0 BRA `(.L_x_28) ;  /* 0x0000006c00ac8947 */ /* 0x004fea0003800000 */
.L_x_27:
[----:B------:R2:W-:Y:S01]  /*1f30*/  @!P3 SYNCS.ARRIVE.TRANS64 RZ, [UR33], R2 ;  /* 0x00000002ffffb9a7 */ /* 0x0005e20008000021 */
[----:B------:R-:W-:-:S04]  /*1f40*/  ULOP3.LUT UR5, UR26, 0x2, URZ, 0xfc, !UPT ;  /* 0x000000021a057892 */ /* 0x000fc8000f8efcff */
[----:B------:R-:W-:-:S09]  /*1f50*/  UISETP.NE.AND UP0, UPT, UR5, 0x2, UPT ;  /* 0x000000020500788c */ /* 0x000fd2000bf05270 */
[----:B------:R-:W-:Y:S05]  /*1f60*/  BRA.U UP0, `(.L_x_29) ;  /* 0x0000000100047547 */ /* 0x000fea000b800000 */
[----:B------:R-:W-:Y:S05]  /*1f70*/  BPT.TRAP 0x1 ;  /* 0x000000040000795c */ /* 0x000fea0000300000 */
.L_x_29:
[----:B------:R-:W-:Y:S04]  /*1f80*/  BSSY.RECONVERGENT B0, `(.L_x_30) ;  /* 0x0000003000007945 */ /* 0x000fe80003800200 */
[----:B------:R-:W-:Y:S05]  /*1f90*/  @P2 BRA `(.L_x_31) ;  /* 0x0000000000042947 */ /* 0x000fea0003800000 */
[----:B------:R-:W-:Y:S05]  /*1fa0*/  BPT.TRAP 0x1 ;  /* 0x000000040000795c */ /* 0x000fea0000300000 */
.L_x_31:
[----:B------:R-:W-:Y:S05]  /*1fb0*/  BSYNC.RECONVERGENT B0 ;  /* 0x0000000000007941 */ /* 0x000fea0003800200 */
.L_x_30:
[----:B------:R-:W-:Y:S02]  /*1fc0*/  UIADD3 UR5, UPT, UPT, UR4, 0x1, URZ ;  /* 0x0000000104057890 */ /* 0x000fe4000fffe0ff */
[----:B------:R-:W-:Y:S02]  /*1fd0*/  USHF.L.U32 UR34, UR7, 0x5, URZ ;  /* 0x0000000507227899 */ /* 0x000fe400080006ff */
[----:B------:R-:W-:Y:S02]  /*1fe0*/  UISETP.NE.AND UP0, UPT, UR5, 0x22, UPT ;  /* 0x000000220500788c */ /* 0x000fe4000bf05270 */
[----:B------:R-:W-:Y:S02]  /*1ff0*/  UIADD3 UR7, UPT, UPT, UR7, 0x1, URZ ;  /* 0x0000000107077890 */ /* 0x000fe4000fffe0ff */
[----:B------:R-:W-:Y:S02]  /*2000*/  USEL UR9, URZ, 0x1, UP0 ;  /* 0x00000001ff097887 */ /* 0x000fe40008000000 */
[----:B------:R-:W-:-:S02]  /*2010*/  USEL UR5, UR5, URZ, UP0 ;  /* 0x000000ff05057287 */ /* 0x000fc40008000000 */
[----:B------:R-:W-:Y:S02]  /*2020*/  UIADD3 UR14, UP0, UPT, UR30, 0x180, URZ ;  /* 0x000001801e0e7890 */ /* 0x000fe4000ff1e0ff */
[----:B------:R-:W-:Y:S01]  /*2030*/  ULEA UR8, UR5, UR6, 0x3 ;  /* 0x0000000605087291 */ /* 0x000fe2000f8e18ff */
[----:B------:R-:W-:Y:S01]  /*2040*/  LOP3.LUT R12, R12, UR9, RZ, 0x3c, !PT ;  /* 0x000000090c0c7c12 */ /* 0x000fe2000f8e3cff */
[----:B------:R-:W-:Y:S02]  /*2050*/  ULEA UR32, UR4, UR28, 0xb ;  /* 0x0000001c04207291 */ /* 0x000fe4000f8e58ff */
[----:B------:R-:W-:Y:S01]  /*2060*/  UIADD3 UR16, UP1, UPT, UR30, 0x80, URZ ;  /* 0x000000801e107890 */ /* 0x000fe2000ff3e0ff */
[----:B-1----:R-:W-:Y:S01]  /*2070*/  SHF.L.U32 R0, R12, 0x1f, RZ ;  /* 0x0000001f0c007819 */ /* 0x002fe200000006ff */
[----:B------:R-:W-:Y:S02]  /*2080*/  UIADD3.X UR15, UPT, UPT, URZ, UR31, URZ, UP0, !UPT ;  /* 0x0000001fff0f7290 */ /* 0x000fe400087fe4ff */
[----:B------:R-:W-:Y:S01]  /*2090*/  UISETP.NE.AND UP0, UPT, UR7, UR25, UPT ;  /* 0x000000190700728c */ /* 0x000fe2000bf05270 */
[----:B------:R3:W4:Y:S01]  /*20a0*/  SYNCS.PHASECHK.TRANS64.TRYWAIT P0, [UR8+0x110], R0 ;  /* 0x00011000ff0075a7 */ /* 0x0007220008001108 */
[----:B------:R-:W-:-:S02]  /*20b0*/  ULEA UR8, UR4, UR27, 0xc ;  /* 0x0000001b04087291 */ /* 0x000fc4000f8e60ff */
[----:B------:R-:W-:Y:S02]  /*20c0*/  UIADD3.X UR17, UPT, UPT, URZ, UR31, URZ, UP1, !UPT ;  /* 0x0000001fff117290 */ /* 0x000fe40008ffe4ff */
[----:B------:R-:W-:Y:S02]  /*20d0*/  UIADD3 UR32, UPT, UPT, UR6, 0x4600, UR32 ;  /* 0x0000460006207890 */ /* 0x000fe4000fffe020 */
[----:B------:R-:W-:Y:S02]  /*20e0*/  UPRMT UR13, URZ, 0x5410, UR24 ;  /* 0x00005410ff0d7896 */ /* 0x000fe40008000018 */
[----:B------:R-:W-:Y:S02]  /*20f0*/  UIADD3 UR8, UPT, UPT, UR6, 0x15600, UR8 ;  /* 0x0001560006087890 */ /* 0x000fe4000fffe008 */
[----:B------:R-:W-:Y:S01]  /*2100*/  UPRMT UR4, URZ, 0x5410, UR21 ;  /* 0x00005410ff047896 */ /* 0x000fe20008000015 */
[----:B------:R-:W-:Y:S01]  /*2110*/  UMOV UR18, 0x0 ;  /* 0x0000000000127882 */ /* 0x000fe20000000000 */
[----:B------:R-:W-:Y:S01]  /*2120*/  UMOV UR19, 0x10000000 ;  /* 0x1000000000137882 */ /* 0x000fe20000000000 */
[----:B------:R-:W-:Y:S01]  /*2130*/  UMOV UR12, UR36 ;  /* 0x00000024000c7c82 */ /* 0x000fe20008000000 */
[----:B------:R-:W-:Y:S01]  /*2140*/  UMOV UR9, UR33 ;  /* 0x0000002100097c82 */ /* 0x000fe20008000000 */
[----:B------:R-:W-:Y:S01]  /*2150*/  UMOV UR10, UR34 ;  /* 0x00000022000a7c82 */ /* 0x000fe20008000000 */
[----:B------:R1:W-:Y:S03]  /*2160*/  UTMALDG.3D.MULTICAST [UR32], [UR16], UR13, desc[UR18] ;  /* 0x00001220100073b4 */ /* 0x0003e6000801180d */
[----:B------:R2:W-:Y:S01]  /*2170*/  UTMALDG.3D.MULTICAST [UR8], [UR14], UR4, desc[UR18] ;  /* 0x000012080e0073b4 */ /* 0x0005e20008011804 */
[----:B-1----:R-:W-:Y:S01]  /*2180*/  UMOV UR13, UR25 ;  /* 0x00000019000d7c82 */ /* 0x002fe20008000000 */
[----:B--2---:R-:W-:Y:S01]  /*2190*/  UMOV UR4, UR5 ;  /* 0x0000000500047c82 */ /* 0x004fe20008000000 */
[----:B---3--:R-:W-:Y:S05]  /*21a0*/  BRA.U UP0, `(.L_x_32) ;  /* 0xfffffffd00487547 */ /* 0x008fea000b83ffff */
.L_x_26:
[----:B------:R-:W-:Y:S01]  /*21b0*/  ULEA UR4, UR5, UR6, 0x3 ;  /* 0x0000000605047291 */ /* 0x000fe2000f8e18ff */
[----:B-1----:R-:W-:Y:S01]  /*21c0*/  SHF.L.U32 R0, R12, 0x1f, RZ ;  /* 0x0000001f0c007819 */ /* 0x002fe200000006ff */
[----:B------:R-:W-:Y:S01]  /*21d0*/  @!P1 SYNCS.ARRIVE.TRANS64.A1T0 RZ, [UR6+0x248], RZ ;  /* 0x000248ffffff99a7 */ /* 0x000fe20008100006 */
[----:B------:R-:W-:-:S06]  /*21e0*/  UISETP.GT.AND UP0, UPT, UR43, UR41, UPT ;  /* 0x000000292b00728c */ /* 0x000fcc000bf04270 */
[----:B--2-4-:R1:W2:Y:S03]  /*21f0*/  SYNCS.PHASECHK.TRANS64.TRYWAIT P0, [UR4+0x110], R0 ;  /* 0x00011000ff0075a7 */ /* 0x0142a60008001104 */
[----:B------:R-:W-:Y:S05]  /*2200*/  BRA.U !UP0, `(.L_x_33) ;  /* 0x0000000108c47547 */ /* 0x000fea000b800000 */
[----:B------:R-:W-:Y:S01]  /*2210*/  UIADD3 UR29, UPT, UPT, UR46, UR13, URZ ;  /* 0x0000000d2e1d7290 */ /* 0x000fe2000fffe0ff */
[----:B------:R-:W-:-:S11]  /*2220*/  UMOV UR4, UR5 ;  /* 0x0000000500047c82 */ /* 0x000fd60008000000 */
.L_x_39:
[----:B------:R-:W-:Y:S01]  /*2230*/  ULEA UR17, UR4, UR6, 0x3 ;  /* 0x0000000604117291 */ /* 0x000fe2000f8e18ff */
[----:B--2---:R-:W-:Y:S01]  /*2240*/  @!P3 MOV R2, 0x1800 ;  /* 0x000018000002b802 */ /* 0x004fe20000000f00 */
[----:B--2-4-:R-:W-:Y:S10]  /*2250*/  @P0 BRA `(.L_x_34) ;  /* 0x00000000000c0947 */ /* 0x014ff40003800000 */
[----:B------:R-:W-:-:S04]  /*2260*/  SHF.L.U32 R3, R12, 0x1f, RZ ;  /* 0x0000001f0c037819 */ /* 0x000fc800000006ff */
[----:B------:R-:W2:Y:S02]  /*2270*/  SYNCS.PHASECHK.TRANS64.TRYWAIT P0, [UR17+0x110], R3 ;  /* 0x00011003ff0075a7 */ /* 0x000ea40008001111 */
[----:B--2---:R-:W-:Y:S05]  /*2280*/  @!P0 BRA `(.L_x_35) ;  /* 0x0000006800ec8947 */ /* 0x004fea0003800000 */
.L_x_34:
[----:B------:R2:W-:Y:S01]  /*2290*/  @!P3 SYNCS.ARRIVE.TRANS64 RZ, [UR17], R2 ;  /* 0x00000002ffffb9a7 */ /* 0x0005e20008000011 */
[----:B------:R-:W-:-:S04]  /*22a0*/  ULOP3.LUT UR5, UR26, 0x2, URZ, 0xfc, !UPT ;  /* 0x000000021a057892 */ /* 0x000fc8000f8efcff */
[----:B------:R-:W-:-:S09]  /*22b0*/  UISETP.NE.AND UP0, UPT, UR5, 0x2, UPT ;  /* 0x000000020500788c */ /* 0x000fd2000bf05270 */
[----:B------:R-:W-:Y:S05]  /*22c0*/  BRA.U UP0, `(.L_x_36) ;  /* 0x0000000100047547 */ /* 0x000fea000b800000 */
[----:B------:R-:W-:Y:S05]  /*22d0*/  BPT.TRAP 0x1 ;  /* 0x000000040000795c */ /* 0x000fea0000300000 */
.L_x_36:
[----:B------:R-:W-:Y:S04]  /*22e0*/  BSSY.RECONVERGENT B0, `(.L_x_37) ;  /* 0x0000003000007945 */ /* 0x000fe80003800200 */
[----:B------:R-:W-:Y:S05]  /*22f0*/  @P2 BRA `(.L_x_38) ;  /* 0x0000000000042947 */ /* 0x000fea0003800000 */
[----:B------:R-:W-:Y:S05]  /*2300*/  BPT.TRAP 0x1 ;  /* 0x000000040000795c */ /* 0x000fea0000300000 */
.L_x_38:
[----:B------:R-:W-:Y:S05]  /*2310*/  BSYNC.RECONVERGENT B0 ;  /* 0x0000000000007941 */ /* 0x000fea0003800200 */
.L_x_37:
        /* <DEDUP_REMOVED lines=13> */
[----:B------:R-:W-:Y:S01]  /*23f0*/  ULEA UR8, UR4, UR27, 0xc ;  /* 0x0000001b04087291 */ /* 0x000fe2000f8e60ff */
[----:B------:R3:W4:Y:S01]  /*2400*/  SYNCS.PHASECHK.TRANS64.TRYWAIT P0, [UR7+0x110], R0 ;  /* 0x00011000ff0075a7 */ /* 0x0007220008001107 */
[----:B------:R-:W-:-:S02]  /*2410*/  UISETP.NE.AND UP0, UPT, UR13, UR29, UPT ;  /* 0x0000001d0d00728c */ /* 0x000fc4000bf05270 */
[----:B------:R-:W-:Y:S02]  /*2420*/  UIADD3 UR16, UPT, UPT, UR6, 0x4600, UR16 ;  /* 0x0000460006107890 */ /* 0x000fe4000fffe010 */
[----:B------:R-:W-:Y:S02]  /*2430*/  UIADD3.X UR23, UPT, UPT, URZ, UR31, URZ, UP1, !UPT ;  /* 0x0000001fff177290 */ /* 0x000fe40008ffe4ff */
        /* <DEDUP_REMOVED lines=8> */
[----:B------:R-:W-:Y:S01]  /*24c0*/  UMOV UR9, UR17 ;  /* 0x0000001100097c82 */ /* 0x000fe20008000000 */
[----:B------:R-:W-:Y:S01]  /*24d0*/  UMOV UR10, UR18 ;  /* 0x00000012000a7c82 */ /* 0x000fe20008000000 */
[----:B------:R-:W-:Y:S01]  /*24e0*/  UTMALDG.3D.MULTICAST [UR16], [UR22], UR7, desc[UR32] ;  /* 0x00002010160073b4 */ /* 0x000fe20008011807 */
[----:B------:R1:W-:Y:S02]  /*24f0*/  UTMALDG.3D.MULTICAST [UR8], [UR14], UR4, desc[UR32] ;  /* 0x000020080e0073b4 */ /* 0x0003e40008011804 */
[----:B-1----:R-:W-:Y:S01]  /*2500*/  UMOV UR4, UR5 ;  /* 0x0000000500047c82 */ /* 0x002fe20008000000 */
[----:B---3--:R-:W-:Y:S05]  /*2510*/  BRA.U UP0, `(.L_x_39) ;  /* 0xfffffffd00447547 */ /* 0x008fea000b83ffff */
.L_x_33:
[C---:B------:R-:W-:Y:S01]  /*2520*/  LEA R3, R11.reuse, UR6, 0x3 ;  /* 0x000000060b037c11 */ /* 0x040fe2000f8e18ff */
[----:B------:R-:W-:Y:S01]  /*2530*/  NOP ;  /* 0x0000000000007918 */ /* 0x000fe20000000000 */
[----:B-1----:R-:W-:Y:S02]  /*2540*/  SHF.L.U32 R0, R10, 0x1f, RZ ;  /* 0x0000001f0a007819 */ /* 0x002fe400000006ff */
[----:B------:R-:W-:Y:S02]  /*2550*/  LEA R4, R11, UR6, 0x4 ;  /* 0x000000060b047c11 */ /* 0x000fe4000f8e20ff */
[----:B--2-4-:R-:W1:Y:S02]  /*2560*/  SYNCS.PHASECHK.TRANS64.TRYWAIT P0, [R3+URZ+0x250], R0 ;  /* 0x00025000030075a7 */ /* 0x014e6400080011ff */
[----:B-1----:R-:W-:Y:S05]  /*2570*/  @!P0 BRA `(.L_x_40) ;  /* 0x0000006800488947 */ /* 0x002fea0003800000 */
.L_x_146:
[----:B------:R-:W2:Y:S01]  /*2580*/  LDS.128 R4, [R4+0x2e0] ;  /* 0x0002e00004047984 */ /* 0x000ea20000000c00 */
[----:B------:R-:W-:Y:S01]  /*2590*/  UISETP.GE.AND UP0, UPT, UR42, 0x1, UPT ;  /* 0x000000012a00788c */ /* 0x000fe2000bf06270 */
[----:B------:R-:W-:Y:S01]  /*25a0*/  @!PT LDS RZ, [RZ] ;  /* 0x00000000fffff984 */ /* 0x000fe20000000800 */
[----:B------:R-:W-:Y:S01]  /*25b0*/  @!PT LDS RZ, [RZ] ;  /* 0x00000000fffff984 */ /* 0x000fe20000000800 */
[----:B------:R-:W-:Y:S01]  /*25c0*/  @!PT LDS RZ, [RZ] ;  /* 0x00000000fffff984 */ /* 0x000fe20000000800 */
[----:B------:R-:W-:Y:S01]  /*25d0*/  @!PT LDS RZ, [RZ] ;  /* 0x00000000fffff984 */ /* 0x000fe20000000800 */
[----:B------:R3:W-:Y:S06]  /*25e0*/  MEMBAR.ALL.CTA ;  /* 0x0000000000007992 */ /* 0x0007ec0000008000 */
[----:B---3--:R-:W3:Y:S01]  /*25f0*/  FENCE.VIEW.ASYNC.S ;  /* 0x00000000000073c6 */ /* 0x008ee20000000000 */
[----:B--2---:R-:W-:-:S13]  /*2600*/  LOP3.LUT P0, RZ, R6, 0x1, RZ, 0xc0, !PT ;  /* 0x0000000106ff7812 */ /* 0x004fda000780c0ff */
[----:B---3--:R-:W-:Y:S01]  /*2610*/  VOTEU.ANY UP1, P0 ;  /* 0x0000000000ff7886 */ /* 0x008fe20000020100 */
[----:B------:R-:W-:-:S13]  /*2620*/  PLOP3.LUT P0, PT, PT, PT, UP1, 0x80, 0x8 ;  /* 0x000000000008781c */ /* 0x000fda0003f0f018 */
[----:B-1----:R-:W-:Y:S02]  /*2630*/  @P0 LOP3.LUT R0, R5, 0xffff, RZ, 0xc0, !PT ;  /* 0x0000ffff05000812 */ /* 0x002fe400078ec0ff */
[----:B------:R-:W-:Y:S02]  /*2640*/  @P0 MOV R2, R4 ;  /* 0x0000000400020202 */ /* 0x000fe40000000f00 */
[----:B------:R-:W-:Y:S01]  /*2650*/  @P0 R2UR UR7, R0 ;  /* 0x00000000000702ca */ /* 0x000fe200000e0000 */
[----:B------:R-:W-:Y:S01]  /*2660*/  VIADD R0, R3, 0x260 ;  /* 0x0000026003007836 */ /* 0x000fe20000000000 */
[----:B------:R-:W-:Y:S02]  /*2670*/  @P0 SHF.R.U32.HI R4, RZ, 0x10, R5 ;  /* 0x00000010ff040819 */ /* 0x000fe40000011605 */
[----:B------:R-:W-:Y:S02]  /*2680*/  @P0 R2UR UR8, R2 ;  /* 0x00000000020802ca */ /* 0x000fe400000e0000 */
[----:B------:R-:W-:-:S02]  /*2690*/  PRMT R0, RZ, 0x654, R0 ;  /* 0x00000654ff007816 */ /* 0x000fc40000000000 */
[----:B------:R-:W-:Y:S02]  /*26a0*/  @P0 R2UR UR4, R4 ;  /* 0x00000000040402ca */ /* 0x000fe400000e0000 */
[----:B------:R1:W-:Y:S03]  /*26b0*/  SYNCS.ARRIVE.TRANS64.RED.A1T0 RZ, [R0+URZ], RZ ;  /* 0x000000ff00ff79a7 */ /* 0x0003e600081004ff */
[----:B------:R-:W-:-:S04]  /*26c0*/  @UP1 UMOV UR37, UR7 ;  /* 0x0000000700251c82 */ /* 0x000fc80008000000 */
[----:B------:R-:W-:-:S04]  /*26d0*/  @UP1 UMOV UR38, UR8 ;  /* 0x0000000800261c82 */ /* 0x000fc80008000000 */
[----:B------:R-:W-:Y:S01]  /*26e0*/  @UP1 UMOV UR36, UR4 ;  /* 0x0000000400241c82 */ /* 0x000fe20008000000 */
[----:B------:R-:W-:Y:S05]  /*26f0*/  BRA.U !UP0, `(.L_x_41) ;  /* 0x0000000108d47547 */ /* 0x000fea000b800000 */
[----:B------:R-:W2:Y:S01]  /*2700*/  LDCU.128 UR12, c[0x0][0xb10] ;  /* 0x00016200ff0c77ac */ /* 0x000ea20008000c00 */
[----:B------:R-:W3:Y:S01]  /*2710*/  LDCU UR29, c[0x0][0xb20] ;  /* 0x00016400ff1d77ac */ /* 0x000ee20008000800 */
[----:B------:R-:W4:Y:S01]  /*2720*/  LDCU UR20, c[0x0][0xb0c] ;  /* 0x00016180ff1477ac */ /* 0x000f220008000800 */
[----:B------:R-:W1:Y:S01]  /*2730*/  LDCU.64 UR10, c[0x0][0xb28] ;  /* 0x00016500ff0a77ac */ /* 0x000e620008000a00 */
[----:B------:R-:W-:Y:S02]  /*2740*/  UISETP.NE.AND UP3, UPT, UR42, 0x1, UPT ;  /* 0x000000012a00788c */ /* 0x000fe4000bf65270 */
[----:B--2---:R-:W-:Y:S02]  /*2750*/  UIMAD.WIDE.U32 UR16, UR39, UR15, URZ ;  /* 0x0000000f271072a5 */ /* 0x004fe4000f8e00ff */
[----:B------:R-:W-:Y:S02]  /*2760*/  UIMAD.WIDE.U32 UR8, UR40, UR12, URZ ;  /* 0x0000000c280872a5 */ /* 0x000fe4000f8e00ff */
[----:B------:R-:W-:-:S02]  /*2770*/  UISETP.NE.AND UP0, UPT, UR14, 0x1, UPT ;  /* 0x000000010e00788c */ /* 0x000fc4000bf05270 */
[----:B------:R-:W-:Y:S01]  /*2780*/  UIMAD.WIDE.U32 UR22, UR37, UR15, URZ ;  /* 0x0000000f251672a5 */ /* 0x000fe2000f8e00ff */
[----:B------:R-:W-:Y:S02]  /*2790*/  UMOV UR16, UR17 ;  /* 0x0000001100107c82 */ /* 0x000fe40008000000 */
[----:B------:R-:W-:Y:S01]  /*27a0*/  UMOV UR8, UR9 ;  /* 0x0000000900087c82 */ /* 0x000fe20008000000 */
[----:B---3--:R-:W-:Y:S02]  /*27b0*/  USHF.R.U32.HI UR16, URZ, UR29, UR16 ;  /* 0x0000001dff107299 */ /* 0x008fe40008011610 */
[----:B----4-:R-:W-:Y:S02]  /*27c0*/  UISETP.NE.AND UP2, UPT, UR20, 0x1, UPT ;  /* 0x000000011400788c */ /* 0x010fe4000bf45270 */
[----:B------:R-:W-:Y:S02]  /*27d0*/  USHF.R.U32.HI UR8, URZ, UR13, UR8 ;  /* 0x0000000dff087299 */ /* 0x000fe40008011608 */
[----:B------:R-:W-:-:S02]  /*27e0*/  USEL UR7, UR39, UR16, !UP0 ;  /* 0x0000001027077287 */ /* 0x000fc4000c000000 */
[----:B------:R-:W-:Y:S02]  /*27f0*/  USEL UR8, UR40, UR8, !UP2 ;  /* 0x0000000828087287 */ /* 0x000fe4000d000000 */
[----:B-1----:R-:W-:Y:S01]  /*2800*/  UIMAD.WIDE.U32 UR16, UR7, UR10, URZ ;  /* 0x0000000a071072a5 */ /* 0x002fe2000f8e00ff */
[----:B------:R-:W-:Y:S01]  /*2810*/  UMOV UR4, UR23 ;  /* 0x0000001700047c82 */ /* 0x000fe20008000000 */
[----:B------:R-:W-:Y:S02]  /*2820*/  UIMAD.WIDE.U32 UR18, UR38, UR12, URZ ;  /* 0x0000000c261272a5 */ /* 0x000fe4000f8e00ff */
[----:B------:R-:W-:-:S03]  /*2830*/  UIMAD.WIDE.U32 UR22, UR8, UR10, URZ ;  /* 0x0000000a081672a5 */ /* 0x000fc6000f8e00ff */
[----:B------:R-:W-:Y:S01]  /*2840*/  UMOV UR16, UR17 ;  /* 0x0000001100107c82 */ /* 0x000fe20008000000 */
[----:B------:R-:W-:Y:S02]  /*2850*/  USHF.R.U32.HI UR4, URZ, UR29, UR4 ;  /* 0x0000001dff047299 */ /* 0x000fe40008011604 */
[----:B------:R-:W-:Y:S01]  /*2860*/  @UP3 USHF.R.U32.HI UR7, URZ, UR11, UR16 ;  /* 0x0000000bff073299 */ /* 0x000fe20008011610 */
[----:B------:R-:W-:Y:S01]  /*2870*/  UMOV UR18, UR19 ;  /* 0x0000001300127c82 */ /* 0x000fe20008000000 */
[----:B------:R-:W-:Y:S01]  /*2880*/  UMOV UR22, UR23 ;  /* 0x0000001700167c82 */ /* 0x000fe20008000000 */
[----:B------:R-:W-:Y:S02]  /*2890*/  USHF.R.U32.HI UR13, URZ, UR13, UR18 ;  /* 0x0000000dff0d7299 */ /* 0x000fe40008011612 */
[----:B------:R-:W-:Y:S02]  /*28a0*/  USEL UR4, UR37, UR4, !UP0 ;  /* 0x0000000425047287 */ /* 0x000fe4000c000000 */
[----:B------:R-:W-:-:S02]  /*28b0*/  @UP3 USHF.R.U32.HI UR8, URZ, UR11, UR22 ;  /* 0x0000000bff083299 */ /* 0x000fc40008011616 */
[----:B------:R-:W-:Y:S02]  /*28c0*/  UIMAD UR9, UR42, UR7, URZ ;  /* 0x000000072a0972a4 */ /* 0x000fe4000f8e02ff */
[----:B------:R-:W-:Y:S02]  /*28d0*/  USEL UR7, UR38, UR13, !UP2 ;  /* 0x0000000d26077287 */ /* 0x000fe4000d000000 */
[----:B------:R-:W-:Y:S02]  /*28e0*/  UIMAD UR12, UR42, UR8, URZ ;  /* 0x000000082a0c72a4 */ /* 0x000fe4000f8e02ff */
[----:B------:R-:W-:Y:S02]  /*28f0*/  UISETP.GE.AND UP0, UPT, UR4, UR9, UPT ;  /* 0x000000090400728c */ /* 0x000fe4000bf06270 */
[----:B------:R-:W-:Y:S02]  /*2900*/  UIMAD.WIDE.U32 UR16, UR4, UR10, URZ ;  /* 0x0000000a041072a5 */ /* 0x000fe4000f8e00ff */
[----:B------:R-:W-:-:S02]  /*2910*/  UISETP.GE.OR UP0, UPT, UR7, UR12, UP0 ;  /* 0x0000000c0700728c */ /* 0x000fc40008706670 */
        /* <DEDUP_REMOVED lines=19> */
.L_x_41:
[----:B------:R-:W2:Y:S02]  /*2a50*/  LDCU UR4, c[0x0][0xb30] ;  /* 0x00016600ff0477ac */ /* 0x000ea40008000800 */
[----:B--2---:R-:W-:-:S09]  /*2a60*/  UISETP.NE.AND UP0, UPT, UR4, 0x1, UPT ;  /* 0x000000010400788c */ /* 0x004fd2000bf05270 */
[----:B------:R-:W-:Y:S05]  /*2a70*/  BRA.U UP0, `(.L_x_42) ;  /* 0x0000000100447547 */ /* 0x000fea000b800000 */
        /* <DEDUP_REMOVED lines=17> */
.L_x_42:
[----:B------:R-:W-:Y:S01]  /*2b90*/  VIADD R11, R11, 0x1 ;  /* 0x000000010b0b7836 */ /* 0x000fe20000000000 */
[----:B------:R-:W-:Y:S01]  /*2ba0*/  R2UR UR4, R76 ;  /* 0x000000004c0472ca */ /* 0x000fe200000e0000 */
[----:B------:R-:W-:Y:S01]  /*2bb0*/  UIADD3 UR16, UPT, UPT, UR38, UR63, URZ ;  /* 0x0000003f26107290 */ /* 0x000fe2000fffe0ff */
[----:B------:R-:W-:Y:S02]  /*2bc0*/  PLOP3.LUT P1, PT, PT, PT, PT, 0x80, 0x8 ;  /* 0x000000000008781c */ /* 0x000fe40003f2f070 */
[----:B------:R-:W-:-:S04]  /*2bd0*/  ISETP.NE.AND P0, PT, R11, 0x2, PT ;  /* 0x000000020b00780c */ /* 0x000fc80003f05270 */
[----:B-1----:R-:W-:Y:S02]  /*2be0*/  SEL R0, RZ, 0x1, P0 ;  /* 0x00000001ff007807 */ /* 0x002fe40000000000 */
[----:B------:R-:W-:Y:S02]  /*2bf0*/  SEL R11, R11, RZ, P0 ;  /* 0x000000ff0b0b7207 */ /* 0x000fe40000000000 */
[----:B------:R-:W-:Y:S01]  /*2c00*/  LOP3.LUT R10, R10, R0, RZ, 0x3c, !PT ;  /* 0x000000000a0a7212 */ /* 0x000fe200078e3cff */
[----:B------:R-:W-:Y:S01]  /*2c10*/  UIADD3 UR20, UPT, UPT, UR37, UR4, URZ ;  /* 0x0000000425147290 */ /* 0x000fe2000fffe0ff */
[----:B------:R-:W-:Y:S11]  /*2c20*/  BRA.U UP1, `(.L_x_43) ;  /* 0xfffffff101347547 */ /* 0x000ff6000b83ffff */
[----:B------:R-:W-:Y:S01]  /*2c30*/  UIADD3 UR7, UPT, UPT, UR6, 0x110, URZ ;  /* 0x0000011006077890 */ /* 0x000fe2000fffe0ff */
[----:B------:R-:W-:-:S03]  /*2c40*/  SHF.L.U32 R2, R12, 0x1f, RZ ;  /* 0x0000001f0c027819 */ /* 0x000fc600000006ff */
[----:B------:R-:W-:-:S09]  /*2c50*/  ULEA UR4, UR5, UR7, 0x3 ;  /* 0x0000000705047291 */ /* 0x000fd2000f8e18ff */
[----:B------:R-:W1:Y:S02]  /*2c60*/  SYNCS.PHASECHK.TRANS64.TRYWAIT P0, [UR4], R2 ;  /* 0x00000002ff0075a7 */ /* 0x000e640008001104 */
[----:B-1----:R-:W-:Y:S05]  /*2c70*/  @!P0 BRA `(.L_x_44) ;  /* 0x00000060009c8947 */ /* 0x002fea0003800000 */
.L_x_148:
[----:B------:R-:W-:-:S04]  /*2c80*/  UIADD3 UR4, UPT, UPT, UR5, 0x1, URZ ;  /* 0x0000000105047890 */ /* 0x000fc8000fffe0ff */
[----:B------:R-:W-:-:S04]  /*2c90*/  UISETP.NE.AND UP0, UPT, UR4, 0x22, UPT ;  /* 0x000000220400788c */ /* 0x000fc8000bf05270 */
[----:B------:R-:W-:Y:S02]  /*2ca0*/  USEL UR6, URZ, 0x1, UP0 ;  /* 0x00000001ff067887 */ /* 0x000fe40008000000 */
[----:B------:R-:W-:-:S04]  /*2cb0*/  USEL UR4, UR4, URZ, UP0 ;  /* 0x000000ff04047287 */ /* 0x000fc80008000000 */
[----:B------:R-:W-:Y:S01]  /*2cc0*/  ULEA UR5, UR4, UR7, 0x3 ;  /* 0x0000000704057291 */ /* 0x000fe2000f8e18ff */
[----:B-1----:R-:W-:-:S04]  /*2cd0*/  LOP3.LUT R2, R12, UR6, RZ, 0x3c, !PT ;  /* 0x000000060c027c12 */ /* 0x002fc8000f8e3cff */
[----:B------:R-:W-:-:S04]  /*2ce0*/  SHF.L.U32 R3, R2, 0x1f, RZ ;  /* 0x0000001f02037819 */ /* 0x000fc800000006ff */
[----:B------:R-:W1:Y:S02]  /*2cf0*/  SYNCS.PHASECHK.TRANS64.TRYWAIT P0, [UR5], R3 ;  /* 0x00000003ff0075a7 */ /* 0x000e640008001105 */
[----:B-1----:R-:W-:Y:S05]  /*2d00*/  @!P0 BRA `(.L_x_45) ;  /* 0x0000006000908947 */ /* 0x002fea0003800000 */
.L_x_150:
[----:B------:R-:W-:-:S04]  /*2d10*/  UIADD3 UR4, UPT, UPT, UR4, 0x1, URZ ;  /* 0x0000000104047890 */ /* 0x000fc8000fffe0ff */
[----:B------:R-:W-:-:S04]  /*2d20*/  UISETP.NE.AND UP0, UPT, UR4, 0x22, UPT ;  /* 0x000000220400788c */ /* 0x000fc8000bf05270 */
[----:B------:R-:W-:Y:S02]  /*2d30*/  USEL UR6, URZ, 0x1, UP0 ;  /* 0x00000001ff067887 */ /* 0x000fe40008000000 */
[----:B------:R-:W-:-:S04]  /*2d40*/  USEL UR4, UR4, URZ, UP0 ;  /* 0x000000ff04047287 */ /* 0x000fc80008000000 */
[----:B------:R-:W-:Y:S01]  /*2d50*/  ULEA UR5, UR4, UR7, 0x3 ;  /* 0x0000000704057291 */ /* 0x000fe2000f8e18ff */
[----:B------:R-:W-:-:S04]  /*2d60*/  LOP3.LUT R2, R2, UR6, RZ, 0x3c, !PT ;  /* 0x0000000602027c12 */ /* 0x000fc8000f8e3cff */
[----:B-1----:R-:W-:-:S04]  /*2d70*/  SHF.L.U32 R3, R2, 0x1f, RZ ;  /* 0x0000001f02037819 */ /* 0x002fc800000006ff */
[----:B------:R-:W1:Y:S02]  /*2d80*/  SYNCS.PHASECHK.TRANS64.TRYWAIT P0, [UR5], R3 ;  /* 0x00000003ff0075a7 */ /* 0x000e640008001105 */
[----:B-1----:R-:W-:Y:S05]  /*2d90*/  @!P0 BRA `(.L_x_46) ;  /* 0x0000006000848947 */ /* 0x002fea0003800000 */
.L_x_152:
        /* <DEDUP_REMOVED lines=9> */
.L_x_154:
        /* <DEDUP_REMOVED lines=9> */
.L_x_156:
        /* <DEDUP_REMOVED lines=9> */
.L_x_158:
        /* <DEDUP_REMOVED lines=9> */
.L_x_160:
        /* <DEDUP_REMOVED lines=9> */
.L_x_162:
        /* <DEDUP_REMOVED lines=9> */
.L_x_164:
        /* <DEDUP_REMOVED lines=9> */
.L_x_166:
        /* <DEDUP_REMOVED lines=9> */
.L_x_168:
        /* <DEDUP_REMOVED lines=9> */
.L_x_170:
        /* <DEDUP_REMOVED lines=9> */
.L_x_172:
        /* <DEDUP_REMOVED lines=9> */
.L_x_174:
        /* <DEDUP_REMOVED lines=9> */
.L_x_176:
        /* <DEDUP_REMOVED lines=9> */
.L_x_178:
        /* <DEDUP_REMOVED lines=9> */
.L_x_180:
        /* <DEDUP_REMOVED lines=9> */
.L_x_182:
        /* <DEDUP_REMOVED lines=9> */
.L_x_184:
        /* <DEDUP_REMOVED lines=9> */
.L_x_186:
        /* <DEDUP_REMOVED lines=9> */
.L_x_188:
        /* <DEDUP_REMOVED lines=9> */
.L_x_190:
        /* <DEDUP_REMOVED lines=9> */
.L_x_192:
        /* <DEDUP_REMOVED lines=9> */
.L_x_194:
        /* <DEDUP_REMOVED lines=9> */
.L_x_196:
        /* <DEDUP_REMOVED lines=9> */
.L_x_198:
        /* <DEDUP_REMOVED lines=9> */
.L_x_200:
        /* <DEDUP_REMOVED lines=9> */
.L_x_202:
        /* <DEDUP_REMOVED lines=9> */
.L_x_204:
        /* <DEDUP_REMOVED lines=9> */
.L_x_206:
        /* <DEDUP_REMOVED lines=9> */
.L_x_208:
        /* <DEDUP_REMOVED lines=9> */
.L_x_210:
        /* <DEDUP_REMOVED lines=9> */
.L_x_212:
[----:B------:R-:W-:-:S04]  /*3e80*/  UIADD3 UR4, UPT, UPT, UR4, 0x1, URZ ;  /* 0x0000000104047890 */ /* 0x000fc8000fffe0ff */
[----:B------:R-:W-:-:S04]  /*3e90*/  UISETP.NE.AND UP0, UPT, UR4, 0x22, UPT ;  /* 0x000000220400788c */ /* 0x000fc8000bf05270 */
[----:B------:R-:W-:Y:S02]  /*3ea0*/  USEL UR5, URZ, 0x1, UP0 ;  /* 0x00000001ff057887 */ /* 0x000fe40008000000 */
[----:B------:R-:W-:-:S04]  /*3eb0*/  USEL UR4, UR4, URZ, UP0 ;  /* 0x000000ff04047287 */ /* 0x000fc80008000000 */
[----:B------:R-:W-:Y:S01]  /*3ec0*/  ULEA UR4, UR4, UR7, 0x3 ;  /* 0x0000000704047291 */ /* 0x000fe2000f8e18ff */
[----:B------:R-:W-:-:S04]  /*3ed0*/  LOP3.LUT R2, R2, UR5, RZ, 0x3c, !PT ;  /* 0x0000000502027c12 */ /* 0x000fc8000f8e3cff */
[----:B------:R-:W-:Y:S01]  /*3ee0*/  SHF.L.U32 R2, R2, 0x1f, RZ ;  /* 0x0000001f02027819 */ /* 0x000fe200000006ff */
[----:B-1----:R-:W-:-:S07]  /*3ef0*/  IMAD.U32 R0, RZ, RZ, UR4 ;  /* 0x00000004ff007e24 */ /* 0x002fce000f8e00ff */
.L_x_77:
[----:B-1----:R1:W2:Y:S02]  /*3f00*/  SYNCS.PHASECHK.TRANS64.TRYWAIT P0, [R0+URZ], R2 ;  /* 0x00000002000075a7 */ /* 0x0022a400080011ff */
[----:B--2---:R-:W-:Y:S05]  /*3f10*/  @!P0 NANOSLEEP.SYNCS 0x989680 ;  /* 0x009896800000895d */ /* 0x004fea0003900000 */
[----:B------:R-:W2:Y:S02]  /*3f20*/  @!P0 SYNCS.PHASECHK.TRANS64 P0, [R0+URZ], R2 ;  /* 0x00000002000085a7 */ /* 0x000ea400080010ff */
[----:B--2---:R-:W-:Y:S05]  /*3f30*/  @P0 EXIT ;  /* 0x000000000000094d */ /* 0x004fea0003800000 */
[----:B------:R-:W-:Y:S05]  /*3f40*/  BRA `(.L_x_77) ;  /* 0xfffffffc00ec7947 */ /* 0x000fea000383ffff */
.L_x_23:
[----:B------:R-:W-:-:S04]  /*3f50*/  UISETP.NE.AND UP0, UPT, UR45, URZ, UPT ;  /* 0x000000ff2d00728c */ /* 0x000fc8000bf05270 */
[----:B------:R-:W-:-:S09]  /*3f60*/  UISETP.NE.OR UP0, UPT, UR17, 0x1, UP0 ;  /* 0x000000011100788c */ /* 0x000fd20008705670 */
[----:B------:R-:W-:Y:S05]  /*3f70*/  BRA.U UP0, `(.L_x_78) ;  /* 0x0000000500487547 */ /* 0x000fea000b800000 */
[----:B------:R-:W-:Y:S01]  /*3f80*/  ISETP.GE.U32.AND P2, PT, R0, 0x4, PT ;  /* 0x000000040000780c */ /* 0x000fe20003f46070 */
[----:B------:R-:W-:Y:S01]  /*3f90*/  IMAD.MOV.U32 R12, RZ, RZ, 0x1 ;  /* 0x00000001ff0c7424 */ /* 0x000fe200078e00ff */
[----:B------:R-:W-:Y:S02]  /*3fa0*/  CS2R R10, SRZ ;  /* 0x00000000000a7805 */ /* 0x000fe4000001ff00 */
[----:B------:R-:W-:Y:S01]  /*3fb0*/  CS2R R8, SRZ ;  /* 0x0000000000087805 */ /* 0x000fe2000001ff00 */
[----:B------:R-:W-:Y:S01]  /*3fc0*/  UMOV UR6, 0x400 ;  /* 0x0000040000067882 */ /* 0x000fe20000000000 */
[----:B------:R-:W-:Y:S01]  /*3fd0*/  UMOV UR5, URZ ;  /* 0x000000ff00057c82 */ /* 0x000fe20008000000 */
[----:B------:R-:W-:-:S12]  /*3fe0*/  ULEA UR6, UR45, UR6, 0x18 ;  /* 0x000000062d067291 */ /* 0x000fd8000f8ec0ff */
.L_x_82:
[----:B------:R-:W-:Y:S02]  /*3ff0*/  LEA R2, R8, UR6, 0x3 ;  /* 0x0000000608027c11 */ /* 0x000fe4000f8e18ff */
[----:B------:R-:W-:-:S03]  /*4000*/  SHF.L.U32 R4, R9, 0x1f, RZ ;  /* 0x0000001f09047819 */ /* 0x000fc600000006ff */
[----:B------:R-:W-:Y:S01]  /*4010*/  VIADD R5, R2, 0x2c0 ;  /* 0x000002c002057836 */ /* 0x000fe20000000000 */
[----:B------:R-:W2:Y:S02]  /*4020*/  SYNCS.PHASECHK.TRANS64.TRYWAIT P0, [R2+URZ+0x2b0], R4 ;  /* 0x0002b004020075a7 */ /* 0x000ea400080011ff */
[----:B--2---:R-:W-:Y:S05]  /*4030*/  @!P0 BRA `(.L_x_79) ;  /* 0x0000005800c48947 */ /* 0x004fea0003800000 */
.L_x_213:
[----:B------:R-:W-:Y:S01]  /*4040*/  ULEA UR4, UR5, UR6, 0x3 ;  /* 0x0000000605047291 */ /* 0x000fe2000f8e18ff */
[----:B--2---:R-:W-:Y:S01]  /*4050*/  PRMT R2, RZ, 0x654, R5 ;  /* 0x00000654ff027816 */ /* 0x004fe20000000005 */
[----:B------:R-:W-:Y:S01]  /*4060*/  @!P2 IMAD.MOV.U32 R4, RZ, RZ, 0x10 ;  /* 0x00000010ff04a424 */ /* 0x000fe200078e00ff */
[----:B------:R-:W-:Y:S01]  /*4070*/  SHF.L.U32 R5, R12, 0x1f, RZ ;  /* 0x0000001f0c057819 */ /* 0x000fe200000006ff */
[----:B------:R-:W-:Y:S01]  /*4080*/  UIADD3 UR7, UPT, UPT, UR4, 0x250, URZ ;  /* 0x0000025004077890 */ /* 0x000fe2000fffe0ff */
[----:B------:R2:W-:Y:S05]  /*4090*/  SYNCS.ARRIVE.TRANS64.RED.A1T0 RZ, [R2+URZ], RZ ;  /* 0x000000ff02ff79a7 */ /* 0x0005ea00081004ff */
[----:B------:R-:W-:Y:S01]  /*40a0*/  IMAD.U32 R6, RZ, RZ, UR7 ;  /* 0x00000007ff067e24 */ /* 0x000fe2000f8e00ff */
[----:B------:R-:W3:Y:S04]  /*40b0*/  SYNCS.PHASECHK.TRANS64.TRYWAIT P0, [UR4+0x260], R5 ;  /* 0x00026005ff0075a7 */ /* 0x000ee80008001104 */
[----:B------:R-:W-:Y:S01]  /*40c0*/  PRMT R6, R0, 0x654, R6 ;  /* 0x0000065400067816 */ /* 0x000fe20000000006 */
[----:B--23--:R-:W-:Y:S06]  /*40d0*/  @!P0 BRA `(.L_x_80) ;  /* 0x0000005800b08947 */ /* 0x00cfec0003800000 */
.L_x_215:
[----:B------:R-:W-:Y:S01]  /*40e0*/  ULEA UR8, UR5, UR6, 0x4 ;  /* 0x0000000605087291 */ /* 0x000fe2000f8e20ff */
[----:B------:R-:W-:Y:S01]  /*40f0*/  SEL R3, R6, R3, !P2 ;  /* 0x0000000306037207 */ /* 0x000fe20005000000 */
[----:B------:R-:W-:Y:S01]  /*4100*/  UIADD3 UR9, UPT, UPT, UR4, 0x250, URZ ;  /* 0x0000025004097890 */ /* 0x000fe2000fffe0ff */
[----:B--2---:R-:W-:Y:S01]  /*4110*/  LEA R2, R11, UR6, 0x3 ;  /* 0x000000060b027c11 */ /* 0x004fe2000f8e18ff */
[----:B------:R-:W-:Y:S01]  /*4120*/  UIADD3 UR8, UPT, UPT, UR8, 0x2e0, URZ ;  /* 0x000002e008087890 */ /* 0x000fe2000fffe0ff */
[----:B------:R2:W-:Y:S01]  /*4130*/  @!P2 SYNCS.ARRIVE.TRANS64.RED RZ, [R3+URZ], R4 ;  /* 0x0000000403ffa9a7 */ /* 0x0005e200080004ff */
[----:B------:R-:W-:Y:S01]  /*4140*/  UIADD3 UR4, UPT, UPT, UR5, 0x1, URZ ;  /* 0x0000000105047890 */ /* 0x000fe2000fffe0ff */
[----:B------:R-:W-:-:S03]  /*4150*/  VIADD R8, R8, 0x1 ;  /* 0x0000000108087836 */ /* 0x000fc60000000000 */
[----:B------:R-:W-:Y:S02]  /*4160*/  UISETP.NE.AND UP0, UPT, UR4, 0x2, UPT ;  /* 0x000000020400788c */ /* 0x000fe4000bf05270 */
[----:B------:R-:W-:Y:S01]  /*4170*/  ISETP.NE.AND P0, PT, R8, 0x2, PT ;  /* 0x000000020800780c */ /* 0x000fe20003f05270 */
[----:B------:R-:W-:Y:S06]  /*4180*/  UGETNEXTWORKID.BROADCAST [UR8], [UR9] ;  /* 0x00000000080073ca */ /* 0x000fec0008000100 */
[----:B------:R-:W-:Y:S02]  /*4190*/  USEL UR7, URZ, 0x1, UP0 ;  /* 0x00000001ff077887 */ /* 0x000fe40008000000 */
[----:B------:R-:W-:-:S04]  /*41a0*/  USEL UR5, UR4, URZ, UP0 ;  /* 0x000000ff04057287 */ /* 0x000fc80008000000 */
[----:B------:R-:W-:Y:S02]  /*41b0*/  LOP3.LUT R12, R12, UR7, RZ, 0x3c, !PT ;  /* 0x000000070c0c7c12 */ /* 0x000fe4000f8e3cff */
[----:B--2---:R-:W-:-:S04]  /*41c0*/  SHF.L.U32 R4, R10, 0x1f, RZ ;  /* 0x0000001f0a047819 */ /* 0x004fc800000006ff */
[----:B------:R-:W2:Y:S02]  /*41d0*/  SYNCS.PHASECHK.TRANS64.TRYWAIT P1, [R2+URZ+0x250], R4 ;  /* 0x00025004020075a7 */ /* 0x000ea400080211ff */
[----:B--2---:R-:W-:Y:S05]  /*41e0*/  @!P1 BRA `(.L_x_81) ;  /* 0x0000005800849947 */ /* 0x004fea0003800000 */
.L_x_216:
[C---:B--2---:R-:W-:Y:S01]  /*41f0*/  LEA R4, R11.reuse, UR6, 0x4 ;  /* 0x000000060b047c11 */ /* 0x044fe2000f8e20ff */
[----:B------:R-:W-:Y:S01]  /*4200*/  VIADD R2, R2, 0x260 ;  /* 0x0000026002027836 */ /* 0x000fe20000000000 */
[----:B------:R-:W-:Y:S01]  /*4210*/  SEL R8, R8, RZ, P0 ;  /* 0x000000ff08087207 */ /* 0x000fe20000000000 */
[----:B------:R-:W-:-:S03]  /*4220*/  VIADD R11, R11, 0x1 ;  /* 0x000000010b0b7836 */ /* 0x000fc60000000000 */
[----:B------:R-:W2:Y:S01]  /*4230*/  LDS.128 R4, [R4+0x2e0] ;  /* 0x0002e00004047984 */ /* 0x000ea20000000c00 */
[----:B------:R-:W-:Y:S02]  /*4240*/  PRMT R2, RZ, 0x654, R2 ;  /* 0x00000654ff027816 */ /* 0x000fe40000000002 */
[C---:B------:R-:W-:Y:S01]  /*4250*/  ISETP.NE.AND P1, PT, R11.reuse, 0x2, PT ;  /* 0x000000020b00780c */ /* 0x040fe20003f25270 */
[----:B------:R-:W-:Y:S01]  /*4260*/  @!PT LDS RZ, [RZ] ;  /* 0x00000000fffff984 */ /* 0x000fe20000000800 */
[----:B------:R-:W-:Y:S01]  /*4270*/  @!PT LDS RZ, [RZ] ;  /* 0x00000000fffff984 */ /* 0x000fe20000000800 */
[----:B------:R-:W-:Y:S01]  /*4280*/  @!PT LDS RZ, [RZ] ;  /* 0x00000000fffff984 */ /* 0x000fe20000000800 */
[----:B------:R-:W-:Y:S01]  /*4290*/  @!PT LDS RZ, [RZ] ;  /* 0x00000000fffff984 */ /* 0x000fe20000000800 */
[----:B------:R3:W-:Y:S06]  /*42a0*/  MEMBAR.ALL.CTA ;  /* 0x0000000000007992 */ /* 0x0007ec0000008000 */
[----:B---3--:R-:W3:Y:S01]  /*42b0*/  FENCE.VIEW.ASYNC.S ;  /* 0x00000000000073c6 */ /* 0x008ee20000000000 */
[----:B------:R-:W-:Y:S01]  /*42c0*/  SEL R11, R11, RZ, P1 ;  /* 0x000000ff0b0b7207 */ /* 0x000fe20000800000 */
[----:B---3--:R3:W-:Y:S01]  /*42d0*/  SYNCS.ARRIVE.TRANS64.RED.A1T0 RZ, [R2+URZ], RZ ;  /* 0x000000ff02ff79a7 */ /* 0x0087e200081004ff */
[----:B--2---:R-:W-:-:S02]  /*42e0*/  LOP3.LUT P3, RZ, R6, 0x1, RZ, 0xc0, !PT ;  /* 0x0000000106ff7812 */ /* 0x004fc4000786c0ff */
[----:B------:R-:W-:-:S04]  /*42f0*/  SEL R4, RZ, 0x1, P1 ;  /* 0x00000001ff047807 */ /* 0x000fc80000800000 */
[----:B------:R-:W-:Y:S02]  /*4300*/  LOP3.LUT R10, R10, R4, RZ, 0x3c, !PT ;  /* 0x000000040a0a7212 */ /* 0x000fe400078e3cff */
[----:B---3--:R-:W-:-:S04]  /*4310*/  SEL R2, RZ, 0x1, P0 ;  /* 0x00000001ff027807 */ /* 0x008fc80000000000 */
[----:B------:R-:W-:Y:S01]  /*4320*/  LOP3.LUT R9, R9, R2, RZ, 0x3c, !PT ;  /* 0x0000000209097212 */ /* 0x000fe200078e3cff */
[----:B------:R-:W-:Y:S06]  /*4330*/  @P3 BRA `(.L_x_82) ;  /* 0xfffffffc002c3947 */ /* 0x000fec000383ffff */
[----:B------:R-:W-:Y:S01]  /*4340*/  ULEA UR4, UR5, UR6, 0x3 ;  /* 0x0000000605047291 */ /* 0x000fe2000f8e18ff */
[----:B------:R-:W-:-:S08]  /*4350*/  SHF.L.U32 R2, R12, 0x1f, RZ ;  /* 0x0000001f0c027819 */ /* 0x000fd000000006ff */
[----:B------:R-:W2:Y:S02]  /*4360*/  SYNCS.PHASECHK.TRANS64 P0, [UR4+0x260], R2 ;  /* 0x00026002ff0075a7 */ /* 0x000ea40008001004 */
[----:B--2---:R-:W-:Y:S05]  /*4370*/  @P0 BRA `(.L_x_83) ;  /* 0x0000000000080947 */ /* 0x004fea0003800000 */
[----:B------:R-:W2:Y:S02]  /*4380*/  SYNCS.PHASECHK.TRANS64.TRYWAIT P0, [UR4+0x260], R2 ;  /* 0x00026002ff0075a7 */ /* 0x000ea40008001104 */
[----:B--2---:R-:W-:Y:S05]  /*4390*/  @!P0 BRA `(.L_x_84) ;  /* 0x00000058002c8947 */ /* 0x004fea0003800000 */
.L_x_83:
[----:B------:R-:W-:-:S04]  /*43a0*/  UIADD3 UR7, UPT, UPT, UR5, 0x1, URZ ;  /* 0x0000000105077890 */ /* 0x000fc8000fffe0ff */
[----:B------:R-:W-:-:S04]  /*43b0*/  UISETP.NE.AND UP0, UPT, UR7, 0x2, UPT ;  /* 0x000000020700788c */ /* 0x000fc8000bf05270 */
[----:B------:R-:W-:Y:S02]  /*43c0*/  USEL UR8, URZ, 0x1, UP0 ;  /* 0x00000001ff087887 */ /* 0x000fe40008000000 */
[----:B------:R-:W-:-:S04]  /*43d0*/  USEL UR7, UR7, URZ, UP0 ;  /* 0x000000ff07077287 */ /* 0x000fc80008000000 */
[----:B------:R-:W-:Y:S01]  /*43e0*/  ULEA UR7, UR7, UR6, 0x3 ;  /* 0x0000000607077291 */ /* 0x000fe2000f8e18ff */
[----:B--2---:R-:W-:-:S04]  /*43f0*/  LOP3.LUT R2, R12, UR8, RZ, 0x3c, !PT ;  /* 0x000000080c027c12 */ /* 0x004fc8000f8e3cff */
[----:B------:R-:W-:-:S04]  /*4400*/  SHF.L.U32 R0, R2, 0x1f, RZ ;  /* 0x0000001f02007819 */ /* 0x000fc800000006ff */
[----:B------:R-:W2:Y:S02]  /*4410*/  SYNCS.PHASECHK.TRANS64 P0, [UR7+0x260], R0 ;  /* 0x00026000ff0075a7 */ /* 0x000ea40008001007 */
[----:B-12---:R-:W-:Y:S05]  /*4420*/  @P0 EXIT ;  /* 0x000000000000094d */ /* 0x006fea0003800000 */
[----:B------:R-:W-:Y:S02]  /*4430*/  SHF.L.U32 R2, R2, 0x1f, RZ ;  /* 0x0000001f02027819 */ /* 0x000fe400000006ff */
[----:B------:R-:W-:-:S07]  /*4440*/  MOV R0, UR7 ;  /* 0x0000000700007c02 */ /* 0x000fce0008000f00 */
.L_x_85:
[----:B-1----:R1:W2:Y:S02]  /*4450*/  SYNCS.PHASECHK.TRANS64.TRYWAIT P0, [R0+URZ+0x260], R2 ;  /* 0x00026002000075a7 */ /* 0x0022a400080011ff */
[----:B--2---:R-:W-:Y:S05]  /*4460*/  @!P0 NANOSLEEP.SYNCS 0x989680 ;  /* 0x009896800000895d */ /* 0x004fea0003900000 */
[----:B------:R-:W2:Y:S02]  /*4470*/  @!P0 SYNCS.PHASECHK.TRANS64 P0, [R0+URZ+0x260], R2 ;  /* 0x00026002000085a7 */ /* 0x000ea400080010ff */
[----:B--2---:R-:W-:Y:S05]  /*4480*/  @P0 EXIT ;  /* 0x000000000000094d */ /* 0x004fea0003800000 */
[----:B------:R-:W-:Y:S05]  /*4490*/  BRA `(.L_x_85) ;  /* 0xfffffffc00ec7947 */ /* 0x000fea000383ffff */
.L_x_78:
[----:B------:R-:W-:Y:S05]  /*44a0*/  BRA.U UP4, `(.L_x_86) ;  /* 0x0000000d04807547 */ /* 0x000fea000b800000 */
[----:B------:R-:W-:Y:S01]  /*44b0*/  UMOV UR4, 0x40 ;  /* 0x0000004000047882 */ /* 0x000fe20000000000 */
[----:B------:R-:W-:Y:S01]  /*44c0*/  NOP ;  /* 0x0000000000007918 */ /* 0x000fe20000000000 */
[----:B------:R-:W-:Y:S01]  /*44d0*/  ULEA UR5, UR45, UR4, 0x18 ;  /* 0x000000042d057291 */ /* 0x000fe2000f8ec0ff */
[----:B------:R-:W-:Y:S02]  /*44e0*/  UMOV UR6, 0x400 ;  /* 0x0000040000067882 */ /* 0x000fe40000000000 */
[----:B------:R-:W-:-:S06]  /*44f0*/  ULEA UR6, UR45, UR6, 0x18 ;  /* 0x000000062d067291 */ /* 0x000fcc000f8ec0ff */
[----:B------:R-:W2:Y:S02]  /*4500*/  LDS.U8 R0, [UR5+0x1c] ;  /* 0x00001c05ff007984 */ /* 0x000ea40008000000 */
[----:B--2---:R-:W-:-:S13]  /*4510*/  ISETP.NE.AND P0, PT, R0, RZ, PT ;  /* 0x000000ff0000720c */ /* 0x004fda0003f05270 */
[----:B------:R-:W-:Y:S05]  /*4520*/  @P0 BRA `(.L_x_87) ;  /* 0x0000000000580947 */ /* 0x000fea0003800000 */
[----:B------:R-:W-:-:S13]  /*4530*/  ELECT P0, URZ, PT ;  /* 0x0000000000ff782f */ /* 0x000fda0003800000 */
[----:B------:R-:W-:Y:S05]  /*4540*/  @!P0 BRA `(.L_x_88) ;  /* 0x0000000000608947 */ /* 0x000fea0003800000 */
[----:B------:R-:W-:Y:S01]  /*4550*/  UMOV UR4, 0x10 ;  /* 0x0000001000047882 */ /* 0x000fe20000000000 */
[----:B------:R-:W-:Y:S01]  /*4560*/  HFMA2 R0, -RZ, RZ, 0, 5.9604644775390625e-08 ;  /* 0x00000001ff007431 */ /* 0x000fe200000001ff */
[----:B------:R-:W-:-:S03]  /*4570*/  MOV R3, 0xffff ;  /* 0x0000ffff00037802 */ /* 0x000fc60000000f00 */
[----:B------:R-:W-:Y:S04]  /*4580*/  DEPBAR.LE SB2, 0x36 ;  /* 0x0000ad800000791a */ /* 0x000fe80000000000 */
[----:B------:R-:W2:Y:S02]  /*4590*/  UTCATOMSWS.FIND_AND_SET.ALIGN UP0, UR4, UR4 ;  /* 0x00000004000475e3 */ /* 0x000ea40008000800 */
[----:B--2---:R-:W-:Y:S01]  /*45a0*/  MOV R4, UR4 ;  /* 0x0000000400047c02 */ /* 0x004fe20008000f00 */
[----:B------:R-:W-:Y:S06]  /*45b0*/  BRA.U UP0, `(.L_x_89) ;  /* 0x0000000100187547 */ /* 0x000fec000b800000 */
.L_x_90:
[----:B------:R-:W-:Y:S05]  /*45c0*/  NANOSLEEP 0x64 ;  /* 0x000000640000795d */ /* 0x000fea0003800000 */
[----:B------:R-:W-:-:S05]  /*45d0*/  UMOV UR4, 0x10 ;  /* 0x0000001000047882 */ /* 0x000fca0000000000 */
[----:B------:R-:W-:Y:S04]  /*45e0*/  DEPBAR.LE SB2, 0x36 ;  /* 0x0000ad800000791a */ /* 0x000fe80000000000 */
[----:B------:R-:W2:Y:S02]  /*45f0*/  UTCATOMSWS.FIND_AND_SET.ALIGN UP0, UR4, UR4 ;  /* 0x00000004000475e3 */ /* 0x000ea40008000800 */
[----:B--2---:R-:W-:Y:S01]  /*4600*/  MOV R4, UR4 ;  /* 0x0000000400047c02 */ /* 0x004fe20008000f00 */
[----:B------:R-:W-:Y:S05]  /*4610*/  BRA.U !UP0, `(.L_x_90) ;  /* 0xfffffffd08e87547 */ /* 0x000fea000b83ffff */
.L_x_89:
[-C--:B------:R-:W-:Y:S02]  /*4620*/  SHF.L.U32 R3, R3, R4.reuse, RZ ;  /* 0x0000000403037219 */ /* 0x080fe400000006ff */
[----:B------:R-:W-:Y:S01]  /*4630*/  SHF.L.U32 R0, R0, R4, RZ ;  /* 0x0000000400007219 */ /* 0x000fe200000006ff */
[----:B------:R-:W-:Y:S02]  /*4640*/  IMAD.SHL.U32 R4, R4, 0x20, RZ ;  /* 0x0000002004047824 */ /* 0x000fe400078e00ff */
[----:B------:R2:W-:Y:S04]  /*4650*/  ATOMS.OR RZ, [UR5+0x14], R3 ;  /* 0x00001403ffff798c */ /* 0x0005e8000b000005 */
[----:B------:R2:W-:Y:S04]  /*4660*/  ATOMS.OR RZ, [UR5+0x18], R0 ;  /* 0x00001800ffff798c */ /* 0x0005e8000b000005 */
[----:B------:R2:W-:Y:S01]  /*4670*/  STS [UR6+0x300], R4 ;  /* 0x00030004ff007988 */ /* 0x0005e20008000806 */
[----:B------:R-:W-:Y:S05]  /*4680*/  BRA `(.L_x_88) ;  /* 0x0000000000107947 */ /* 0x000fea0003800000 */
.L_x_87:
[----:B------:R-:W-:Y:S02]  /*4690*/  MOV R0, 0xffffffff ;  /* 0xffffffff00007802 */ /* 0x000fe40000000f00 */
[----:B------:R-:W-:-:S03]  /*46a0*/  MOV R4, 0x46d0 ;  /* 0x000046d000047802 */ /* 0x000fc60000000f00 */
[----:B------:R2:W-:Y:S04]  /*46b0*/  STS [UR6+0x300], R0 ;  /* 0x00030000ff007988 */ /* 0x0005e80008000806 */
[----:B-12--5:R-:W-:Y:S05]  /*46c0*/  CALL.REL.NOINC `($__internal_1_$__cuda_sm10x_tcgen05_guardrail_trap_phase_invalid_during_alloc) ;  /* 0x0000005800ec7944 */ /* 0x026fea0003c00000 */
.L_x_88:
[----:B------:R-:W-:Y:S05]  /*46d0*/  WARPSYNC.ALL ;  /* 0x0000000000007948 */ /* 0x000fea0003800000 */
[----:B------:R-:W3:Y:S01]  /*46e0*/  S2UR UR4, SR_CgaCtaId ;  /* 0x00000000000479c3 */ /* 0x000ee20000008800 */
[----:B------:R-:W-:Y:S01]  /*46f0*/  UMOV UR13, 0x400 ;  /* 0x00000400000d7882 */ /* 0x000fe20000000000 */
[----:B------:R-:W-:-:S06]  /*4700*/  NOP ;  /* 0x0000000000007918 */ /* 0x000fcc0000000000 */
[----:B------:R-:W-:Y:S06]  /*4710*/  BAR.ARV 0x6, 0xa0 ;  /* 0x0182800000007b1d */ /* 0x000fec0000002000 */
[----:B------:R-:W4:Y:S01]  /*4720*/  LDCU UR5, c[0x0][0x38c] ;  /* 0x00007180ff0577ac */ /* 0x000f220008000800 */
[----:B------:R-:W-:Y:S01]  /*4730*/  LOP3.LUT R2, R2, 0xffff, RZ, 0xc0, !PT ;  /* 0x0000ffff02027812 */ /* 0x000fe200078ec0ff */
[----:B------:R-:W-:Y:S01]  /*4740*/  IMAD.MOV.U32 R11, RZ, RZ, 0x1 ;  /* 0x00000001ff0b7424 */ /* 0x000fe200078e00ff */
[----:B------:R-:W-:Y:S01]  /*4750*/  CS2R R8, SRZ ;  /* 0x0000000000087805 */ /* 0x000fe2000001ff00 */
[----:B------:R-:W1:Y:S01]  /*4760*/  LDCU UR8, c[0x0][0x38c] ;  /* 0x00007180ff0877ac */ /* 0x000e620008000800 */
[----:B------:R-:W-:Y:S01]  /*4770*/  R2UR UR15, R2 ;  /* 0x00000000020f72ca */ /* 0x000fe200000e0000 */
[----:B------:R-:W-:Y:S01]  /*4780*/  IMAD.MOV.U32 R10, RZ, RZ, RZ ;  /* 0x000000ffff0a7224 */ /* 0x000fe200078e00ff */
[----:B------:R-:W-:Y:S01]  /*4790*/  UMOV UR18, URZ ;  /* 0x000000ff00127c82 */ /* 0x000fe20008000000 */
[----:B------:R-:W-:Y:S01]  /*47a0*/  UMOV UR10, URZ ;  /* 0x000000ff000a7c82 */ /* 0x000fe20008000000 */
[----:B---3--:R-:W-:Y:S01]  /*47b0*/  ULEA UR13, UR4, UR13, 0x18 ;  /* 0x0000000d040d7291 */ /* 0x008fe2000f8ec0ff */
[----:B------:R-:W-:Y:S01]  /*47c0*/  UMOV UR20, 0x0 ;  /* 0x0000000000147882 */ /* 0x000fe20000000000 */
[----:B------:R-:W-:-:S02]  /*47d0*/  UMOV UR21, 0x42004a0 ;  /* 0x042004a000157882 */ /* 0x000fc40000000000 */
[----:B------:R-:W-:Y:S02]  /*47e0*/  UIADD3 UR6, UPT, UPT, UR13, 0x4600, URZ ;  /* 0x000046000d067890 */ /* 0x000fe4000fffe0ff */
[----:B------:R-:W-:Y:S02]  /*47f0*/  UIADD3 UR7, UPT, UPT, UR13, 0x15600, URZ ;  /* 0x000156000d077890 */ /* 0x000fe4000fffe0ff */
[----:B----4-:R-:W-:Y:S01]  /*4800*/  UIADD3 UR5, UPT, UPT, UR5, 0x1f, URZ ;  /* 0x0000001f05057890 */ /* 0x010fe2000fffe0ff */
[----:B--2---:R-:W2:Y:S01]  /*4810*/  LDS R0, [UR13+0x300] ;  /* 0x0003000dff007984 */ /* 0x004ea20008000800 */
[----:B------:R-:W-:Y:S02]  /*4820*/  USHF.R.U32.HI UR6, URZ, 0x4, UR6 ;  /* 0x00000004ff067899 */ /* 0x000fe40008011606 */
[----:B------:R-:W-:Y:S02]  /*4830*/  USHF.R.S32.HI UR4, URZ, 0x1f, UR5 ;  /* 0x0000001fff047899 */ /* 0x000fe40008011405 */
[----:B------:R-:W-:-:S02]  /*4840*/  ULOP3.LUT UR6, UR6, 0x3fff, URZ, 0xc0, !UPT ;  /* 0x00003fff06067892 */ /* 0x000fc4000f8ec0ff */
[----:B------:R-:W-:Y:S02]  /*4850*/  ULEA.HI UR4, UR4, UR5, URZ, 0x5 ;  /* 0x0000000504047291 */ /* 0x000fe4000f8f28ff */
[----:B------:R-:W-:Y:S02]  /*4860*/  USHF.R.U32.HI UR5, URZ, 0x4, UR7 ;  /* 0x00000004ff057899 */ /* 0x000fe40008011607 */
[----:B------:R-:W-:Y:S02]  /*4870*/  USHF.R.S32.HI UR22, URZ, 0x5, UR4 ;  /* 0x00000005ff167899 */ /* 0x000fe40008011404 */
[----:B------:R-:W-:Y:S02]  /*4880*/  ULOP3.LUT UR5, UR5, 0x3fff, URZ, 0xc0, !UPT ;  /* 0x00003fff05057892 */ /* 0x000fe4000f8ec0ff */
[----:B------:R-:W-:Y:S02]  /*4890*/  UISETP.LT.AND UP0, UPT, UR22, 0x1, UPT ;  /* 0x000000011600788c */ /* 0x000fe4000bf01270 */
[----:B------:R-:W-:-:S02]  /*48a0*/  ULOP3.LUT UR16, UR6, 0x10000, URZ, 0xfc, !UPT ;  /* 0x0001000006107892 */ /* 0x000fc4000f8efcff */
[----:B------:R-:W-:Y:S02]  /*48b0*/  USEL UR23, UR22, 0x1, !UP0 ;  /* 0x0000000116177887 */ /* 0x000fe4000c000000 */
[----:B------:R-:W-:Y:S02]  /*48c0*/  ULOP3.LUT UR17, UR5, 0x10000, URZ, 0xfc, !UPT ;  /* 0x0001000005117892 */ /* 0x000fe4000f8efcff */
[----:B------:R-:W-:Y:S02]  /*48d0*/  UIADD3 UR23, UPT, UPT, -UR23, URZ, URZ ;  /* 0x000000ff17177290 */ /* 0x000fe4000fffe1ff */
[----:B-1----:R-:W-:Y:S01]  /*48e0*/  UISETP.GE.AND UP4, UPT, UR8, 0x1, UPT ;  /* 0x000000010800788c */ /* 0x002fe2000bf86270 */
[----:B--2---:R-:W-:-:S15]  /*48f0*/  R2UR UR24, R0 ;  /* 0x00000000001872ca */ /* 0x004fde00000e0000 */
.L_x_97:
[----:B------:R-:W-:Y:S02]  /*4900*/  LEA R0, R10, UR13, 0x3 ;  /* 0x0000000d0a007c11 */ /* 0x000fe4000f8e18ff */
[----:B------:R-:W-:Y:S02]  /*4910*/  SHF.L.U32 R2, R9, 0x1f, RZ ;  /* 0x0000001f09027819 */ /* 0x000fe400000006ff */
[----:B------:R-:W-:Y:S01]  /*4920*/  PLOP3.LUT P0, PT, PT, PT, UP4, 0x80, 0x8 ;  /* 0x000000000008781c */ /* 0x000fe20003f0f048 */
[----:B------:R-:W-:Y:S01]  /*4930*/  VIADD R3, R0, 0x260 ;  /* 0x0000026000037836 */ /* 0x000fe20000000000 */
[----:B-1----:R-:W1:Y:S02]  /*4940*/  SYNCS.PHASECHK.TRANS64.TRYWAIT P1, [R0+URZ+0x250], R2 ;  /* 0x00025002000075a7 */ /* 0x002e6400080211ff */
[----:B-1-3--:R-:W-:Y:S09]  /*4950*/  @!P1 BRA `(.L_x_91) ;  /* 0x0000005000d49947 */ /* 0x00aff20003800000 */
.L_x_218:
[----:B------:R-:W-:Y:S01]  /*4960*/  LEA R4, R10, UR13, 0x4 ;  /* 0x0000000d0a047c11 */ /* 0x000fe2000f8e20ff */
[----:B------:R-:W-:Y:S01]  /*4970*/  @UP4 ULEA UR4, UR10, UR13, 0x3 ;  /* 0x0000000d0a044291 */ /* 0x000fe2000f8e18ff */
[----:B------:R-:W-:Y:S01]  /*4980*/  PLOP3.LUT P2, PT, PT, PT, PT, 0x80, 0x8 ;  /* 0x000000000008781c */ /* 0x000fe20003f4f070 */
[----:B------:R-:W-:Y:S01]  /*4990*/  ULEA UR19, UR18, UR13, 0x3 ;  /* 0x0000000d12137291 */ /* 0x000fe2000f8e18ff */
[----:B------:R-:W-:Y:S02]  /*49a0*/  PRMT R3, RZ, 0x654, R3 ;  /* 0x00000654ff037816 */ /* 0x000fe40000000003 */
[----:B------:R-:W2:Y:S01]  /*49b0*/  LDS.128 R4, [R4+0x2e0] ;  /* 0x0002e00004047984 */ /* 0x000ea20000000c00 */
[----:B-1----:R-:W-:Y:S02]  /*49c0*/  @P0 SHF.L.U32 R2, R8, 0x1f, RZ ;  /* 0x0000001f08020819 */ /* 0x002fe400000006ff */
[----:B------:R-:W-:Y:S01]  /*49d0*/  SHF.L.U32 R0, R11, 0x1f, RZ ;  /* 0x0000001f0b007819 */ /* 0x000fe200000006ff */
[----:B------:R-:W-:Y:S01]  /*49e0*/  @!PT LDS RZ, [RZ] ;  /* 0x00000000fffff984 */ /* 0x000fe20000000800 */
[----:B------:R-:W-:Y:S01]  /*49f0*/  @!PT LDS RZ, [RZ] ;  /* 0x00000000fffff984 */ /* 0x000fe20000000800 */
[----:B------:R-:W-:Y:S01]  /*4a00*/  @!PT LDS RZ, [RZ] ;  /* 0x00000000fffff984 */ /* 0x000fe20000000800 */
[----:B------:R-:W-:Y:S01]  /*4a10*/  @!PT LDS RZ, [RZ] ;  /* 0x00000000fffff984 */ /* 0x000fe20000000800 */
[----:B------:R1:W-:Y:S06]  /*4a20*/  MEMBAR.ALL.CTA ;  /* 0x0000000000007992 */ /* 0x0003ec0000008000 */
[----:B-1----:R-:W1:Y:S02]  /*4a30*/  FENCE.VIEW.ASYNC.S ;  /* 0x00000000000073c6 */ /* 0x002e640000000000 */
[----:B-1----:R1:W-:Y:S01]  /*4a40*/  SYNCS.ARRIVE.TRANS64.RED.A1T0 RZ, [R3+URZ], RZ ;  /* 0x000000ff03ff79a7 */ /* 0x0023e200081004ff */
[----:B------:R1:W3:Y:S01]  /*4a50*/  @P0 SYNCS.PHASECHK.TRANS64.TRYWAIT P2, [UR4], R2 ;  /* 0x00000002ff0005a7 */ /* 0x0002e20008041104 */
[----:B--2---:R-:W-:Y:S01]  /*4a60*/  LOP3.LUT P1, RZ, R6, 0x1, RZ, 0xc0, !PT ;  /* 0x0000000106ff7812 */ /* 0x004fe2000782c0ff */
[----:B------:R-:W2:Y:S02]  /*4a70*/  SYNCS.PHASECHK.TRANS64.TRYWAIT P0, [UR19+0x290], R0 ;  /* 0x00029000ff0075a7 */ /* 0x000ea40008001113 */
[----:B-123--:R-:W-:Y:S10]  /*4a80*/  @!P0 BRA `(.L_x_92) ;  /* 0x00000050009c8947 */ /* 0x00eff40003800000 */
.L_x_220:
[----:B------:R-:W-:Y:S01]  /*4a90*/  IADD3 R10, PT, PT, R10, 0x1, RZ ;  /* 0x000000010a0a7810 */ /* 0x000fe20007ffe0ff */
[----:B------:R-:W-:Y:S06]  /*4aa0*/  BRA.U !UP4, `(.L_x_93) ;  /* 0x000000010ca07547 */ /* 0x000fec000b800000 */
[----:B------:R-:W-:Y:S02]  /*4ab0*/  ULEA.HI UR4, UR18, UR18, URZ, 0x1 ;  /* 0x0000001212047291 */ /* 0x000fe4000f8f08ff */
[----:B------:R-:W-:Y:S02]  /*4ac0*/  UPLOP3.LUT UP2, UPT, UPT, UPT, UPT, 0x40, 0x4 ;  /* 0x000000000004789c */ /* 0x000fe40003f4e870 */
[----:B------:R-:W-:Y:S02]  /*4ad0*/  USHF.L.U32 UR5, UR4, 0x6, URZ ;  /* 0x0000000604057899 */ /* 0x000fe400080006ff */
[----:B------:R-:W-:Y:S02]  /*4ae0*/  ULOP3.LUT UR14, UR4, 0xffe, URZ, 0xc0, !UPT ;  /* 0x00000ffe040e7892 */ /* 0x000fe4000f8ec0ff */
[----:B------:R-:W-:Y:S02]  /*4af0*/  ULOP3.LUT UR4, UR5, 0xffffff80, URZ, 0xc0, !UPT ;  /* 0xffffff8005047892 */ /* 0x000fe4000f8ec0ff */
[----:B------:R-:W-:-:S02]  /*4b00*/  UIADD3 UR14, UPT, UPT, -UR14, UR18, URZ ;  /* 0x000000120e0e7290 */ /* 0x000fc4000fffe1ff */
[----:B------:R-:W-:Y:S01]  /*4b10*/  UIADD3 UR4, UPT, UPT, UR24, UR4, URZ ;  /* 0x0000000418047290 */ /* 0x000fe2000fffe0ff */
[----:B------:R-:W-:Y:S01]  /*4b20*/  UMOV UR12, UR23 ;  /* 0x00000017000c7c82 */ /* 0x000fe20008000000 */
[----:B------:R-:W-:Y:S02]  /*4b30*/  UMOV UR11, UR22 ;  /* 0x00000016000b7c82 */ /* 0x000fe40008000000 */
[----:B------:R-:W-:Y:S01]  /*4b40*/  ULEA UR14, UR14, UR4, 0x14 ;  /* 0x000000040e0e7291 */ /* 0x000fe2000f8ea0ff */
[----:B------:R-:W-:-:S11]  /*4b50*/  UMOV UR5, UR10 ;  /* 0x0000000a00057c82 */ /* 0x000fd60008000000 */
.L_x_96:
[----:B------:R-:W-:Y:S02]  /*4b60*/  UIADD3 UR12, UPT, UPT, UR12, 0x1, URZ ;  /* 0x000000010c0c7890 */ /* 0x000fe4000fffe0ff */
[----:B--2---:R-:W-:Y:S02]  /*4b70*/  ULEA UR6, UR5, UR13, 0x3 ;  /* 0x0000000d05067291 */ /* 0x004fe4000f8e18ff */
[----:B------:R-:W-:Y:S01]  /*4b80*/  UISETP.NE.AND UP3, UPT, UR12, URZ, UPT ;  /* 0x000000ff0c00728c */ /* 0x000fe2000bf65270 */
[----:B---3--:R-:W-:Y:S10]  /*4b90*/  @P2 BRA `(.L_x_94) ;  /* 0x00000000000c2947 */ /* 0x008ff40003800000 */
[----:B-1----:R-:W-:Y:S04]  /*4ba0*/  SHF.L.U32 R2, R8, 0x1f, RZ ;  /* 0x0000001f08027819 */ /* 0x002fe800000006ff */
[----:B------:R-:W1:Y:S02]  /*4bb0*/  SYNCS.PHASECHK.TRANS64.TRYWAIT P0, [UR6], R2 ;  /* 0x00000002ff0075a7 */ /* 0x000e640008001106 */
[----:B-1----:R-:W-:Y:S05]  /*4bc0*/  @!P0 BRA `(.L_x_95) ;  /* 0x0000005000648947 */ /* 0x002fea0003800000 */
.L_x_94:
[----:B------:R-:W-:Y:S01]  /*4bd0*/  UISETP.NE.AND UP0, UPT, UR11, 0x1, UPT ;  /* 0x000000010b00788c */ /* 0x000fe2000bf05270 */
[----:B------:R-:W-:Y:S01]  /*4be0*/  PLOP3.LUT P2, PT, PT, PT, PT, 0x80, 0x8 ;  /* 0x000000000008781c */ /* 0x000fe20003f4f070 */
[----:B------:R-:W-:Y:S02]  /*4bf0*/  UIADD3 UR4, UPT, UPT, UR5, 0x1, URZ ;  /* 0x0000000105047890 */ /* 0x000fe4000fffe0ff */
[----:B------:R-:W-:Y:S02]  /*4c00*/  ULEA UR8, UR5, UR17, 0x8 ;  /* 0x0000001105087291 */ /* 0x000fe4000f8e40ff */
[----:B------:R-:W-:Y:S01]  /*4c10*/  UISETP.NE.AND UP1, UPT, UR4, 0x22, UPT ;  /* 0x000000220400788c */ /* 0x000fe2000bf25270 */
[----:B------:R-:W-:Y:S01]  /*4c20*/  PLOP3.LUT P0, PT, PT, PT, UP0, 0x80, 0x8 ;  /* 0x000000000008781c */ /* 0x000fe20003f0f008 */
[----:B------:R-:W-:Y:S02]  /*4c30*/  UIADD3 UR11, UPT, UPT, UR11, -0x1, URZ ;  /* 0xffffffff0b0b7890 */ /* 0x000fe4000fffe0ff */
[----:B------:R-:W-:Y:S02]  /*4c40*/  USEL UR7, URZ, 0x1, UP1 ;  /* 0x00000001ff077887 */ /* 0x000fe40008800000 */
[----:B------:R-:W-:Y:S01]  /*4c50*/  USEL UR10, UR4, URZ, UP1 ;  /* 0x000000ff040a7287 */ /* 0x000fe20008800000 */
[----:B------:R-:W-:Y:S03]  /*4c60*/  UMOV UR9, 0xc0004010 ;  /* 0xc000401000097882 */ /* 0x000fe60000000000 */
[----:B------:R-:W-:Y:S01]  /*4c70*/  @UP0 ULEA UR4, UR10, UR13, 0x3 ;  /* 0x0000000d0a040291 */ /* 0x000fe2000f8e18ff */
[----:B------:R-:W-:Y:S01]  /*4c80*/  LOP3.LUT R8, R8, UR7, RZ, 0x3c, !PT ;  /* 0x0000000708087c12 */ /* 0x000fe2000f8e3cff */
[----:B------:R-:W-:Y:S03]  /*4c90*/  UMOV UR7, 0xc0004010 ;  /* 0xc000401000077882 */ /* 0x000fe60000000000 */
[----:B-1----:R-:W-:Y:S04]  /*4ca0*/  @P0 SHF.L.U32 R0, R8, 0x1f, RZ ;  /* 0x0000001f08000819 */ /* 0x002fe800000006ff */
[----:B------:R2:W3:Y:S01]  /*4cb0*/  @P0 SYNCS.PHASECHK.TRANS64.TRYWAIT P2, [UR4], R0 ;  /* 0x00000000ff0005a7 */ /* 0x0004e20008041104 */
[----:B------:R-:W-:Y:S02]  /*4cc0*/  UIADD3 UR4, UPT, UPT, UR6, 0x110, URZ ;  /* 0x0000011006047890 */ /* 0x000fe4000fffe0ff */
[----:B------:R-:W-:Y:S03]  /*4cd0*/  ULEA UR6, UR5, UR16, 0x7 ;  /* 0x0000001005067291 */ /* 0x000fe6000f8e38ff */
[----:B------:R-:W-:Y:S06]  /*4ce0*/  UMOV UR5, UR10 ;  /* 0x0000000a00057c82 */ /* 0x000fec0008000000 */
[----:B------:R2:W-:Y:S01]  /*4cf0*/  UTCIMMA gdesc[UR6], gdesc[UR8], tmem[UR14], tmem[UR20], idesc[UR21], UP2 ;  /* 0x00ff1408060075ea */ /* 0x0005e2000900010e */
[----:B------:R-:W-:Y:S01]  /*4d00*/  UPLOP3.LUT UP2, UPT, UPT, UPT, UPT, 0x80, 0x8 ;  /* 0x000000000008789c */ /* 0x000fe20003f4f070 */
[----:B------:R2:W-:Y:S01]  /*4d10*/  UTCBAR.MULTICAST [UR4], URZ, UR15 ;  /* 0x000000ff040073e9 */ /* 0x0005e2000800080f */
[----:B------:R-:W-:Y:S09]  /*4d20*/  BRA.U UP3, `(.L_x_96) ;  /* 0xfffffffd038c7547 */ /* 0x000ff2000b83ffff */
.L_x_93:
[----:B--2---:R-:W-:Y:S01]  /*4d30*/  UIADD3 UR4, UPT, UPT, UR18, 0x1, URZ ;  /* 0x0000000112047890 */ /* 0x004fe2000fffe0ff */
[C---:B------:R-:W-:Y:S01]  /*4d40*/  ISETP.NE.AND P0, PT, R10.reuse, 0x2, PT ;  /* 0x000000020a00780c */ /* 0x040fe20003f05270 */
[----:B------:R-:W-:Y:S02]  /*4d50*/  UIADD3 UR5, UPT, UPT, UR19, 0x270, URZ ;  /* 0x0000027013057890 */ /* 0x000fe4000fffe0ff */
[----:B------:R-:W-:Y:S01]  /*4d60*/  UISETP.NE.AND UP0, UPT, UR4, 0x4, UPT ;  /* 0x000000040400788c */ /* 0x000fe2000bf05270 */
[----:B-1----:R-:W-:Y:S02]  /*4d70*/  SEL R0, RZ, 0x1, P0 ;  /* 0x00000001ff007807 */ /* 0x002fe40000000000 */
[----:B------:R-:W-:Y:S01]  /*4d80*/  SEL R10, R10, RZ, P0 ;  /* 0x000000ff0a0a7207 */ /* 0x000fe20000000000 */
[----:B------:R-:W-:Y:S01]  /*4d90*/  USEL UR6, URZ, 0x1, UP0 ;  /* 0x00000001ff067887 */ /* 0x000fe20008000000 */
[----:B------:R-:W-:Y:S01]  /*4da0*/  LOP3.LUT R9, R9, R0, RZ, 0x3c, !PT ;  /* 0x0000000009097212 */ /* 0x000fe200078e3cff */
[----:B------:R-:W-:Y:S01]  /*4db0*/  USEL UR18, UR4, URZ, UP0 ;  /* 0x000000ff04127287 */ /* 0x000fe20008000000 */
[----:B------:R1:W-:Y:S03]  /*4dc0*/  UTCBAR [UR5], URZ ;  /* 0x000000ff050073e9 */ /* 0x0003e600080000ff */
[----:B------:R-:W-:Y:S01]  /*4dd0*/  LOP3.LUT R11, R11, UR6, RZ, 0x3c, !PT ;  /* 0x000000060b0b7c12 */ /* 0x000fe2000f8e3cff */
[----:B------:R-:W-:Y:S07]  /*4de0*/  @P1 BRA `(.L_x_97) ;  /* 0xfffffff800c41947 */ /* 0x000fee000383ffff */
[----:B------:R-:W2:Y:S01]  /*4df0*/  S2UR UR8, SR_CgaCtaId ;  /* 0x00000000000879c3 */ /* 0x000ea20000008800 */
[----:B------:R-:W-:Y:S01]  /*4e00*/  ELECT P0, URZ, PT ;  /* 0x0000000000ff782f */ /* 0x000fe20003800000 */
[----:B------:R-:W-:Y:S01]  /*4e10*/  IMAD.MOV.U32 R0, RZ, RZ, 0x1 ;  /* 0x00000001ff007424 */ /* 0x000fe200078e00ff */
[----:B------:R-:W-:Y:S01]  /*4e20*/  UIADD3 UR13, UPT, UPT, UR13, 0x290, URZ ;  /* 0x000002900d0d7890 */ /* 0x000fe2000fffe0ff */
[----:B------:R-:W-:Y:S01]  /*4e30*/  SHF.L.U32 R2, R11, 0x1f, RZ ;  /* 0x0000001f0b027819 */ /* 0x000fe200000006ff */
[----:B------:R-:W-:-:S03]  /*4e40*/  UMOV UR4, 0x40 ;  /* 0x0000004000047882 */ /* 0x000fc60000000000 */
[----:B------:R-:W-:Y:S01]  /*4e50*/  UVIRTCOUNT.DEALLOC.SMPOOL 0x80 ;  /* 0x000000800000784c */ /* 0x000fe20000000000 */
[----:B--2---:R-:W-:Y:S02]  /*4e60*/  ULEA UR8, UR8, UR4, 0x18 ;  /* 0x0000000408087291 */ /* 0x004fe4000f8ec0ff */
[----:B------:R-:W-:-:S07]  /*4e70*/  ULEA UR4, UR18, UR13, 0x3 ;  /* 0x0000000d12047291 */ /* 0x000fce000f8e18ff */
[----:B------:R2:W-:Y:S02]  /*4e80*/  @P0 STS.U8 [UR8+0x1c], R0 ;  /* 0x00001c00ff000988 */ /* 0x0005e40008000008 */
[----:B------:R-:W4:Y:S02]  /*4e90*/  SYNCS.PHASECHK.TRANS64.TRYWAIT P0, [UR4], R2 ;  /* 0x00000002ff0075a7 */ /* 0x000f240008001104 */
[----:B--2-4-:R-:W-:Y:S05]  /*4ea0*/  @!P0 BRA `(.L_x_98) ;  /* 0x0000004c00c48947 */ /* 0x014fea0003800000 */
.L_x_223:
[----:B------:R-:W-:-:S04]  /*4eb0*/  UIADD3 UR4, UPT, UPT, UR18, 0x1, URZ ;  /* 0x0000000112047890 */ /* 0x000fc8000fffe0ff */
[----:B------:R-:W-:-:S04]  /*4ec0*/  UISETP.NE.AND UP0, UPT, UR4, 0x4, UPT ;  /* 0x000000040400788c */ /* 0x000fc8000bf05270 */
[----:B------:R-:W-:Y:S02]  /*4ed0*/  USEL UR6, URZ, 0x1, UP0 ;  /* 0x00000001ff067887 */ /* 0x000fe40008000000 */
[----:B------:R-:W-:-:S04]  /*4ee0*/  USEL UR4, UR4, URZ, UP0 ;  /* 0x000000ff04047287 */ /* 0x000fc80008000000 */
[----:B-1----:R-:W-:Y:S01]  /*4ef0*/  ULEA UR5, UR4, UR13, 0x3 ;  /* 0x0000000d04057291 */ /* 0x002fe2000f8e18ff */
[----:B--2---:R-:W-:-:S04]  /*4f00*/  LOP3.LUT R2, R11, UR6, RZ, 0x3c, !PT ;  /* 0x000000060b027c12 */ /* 0x004fc8000f8e3cff */
[----:B------:R-:W-:-:S04]  /*4f10*/  SHF.L.U32 R3, R2, 0x1f, RZ ;  /* 0x0000001f02037819 */ /* 0x000fc800000006ff */
[----:B------:R-:W1:Y:S02]  /*4f20*/  SYNCS.PHASECHK.TRANS64.TRYWAIT P0, [UR5], R3 ;  /* 0x00000003ff0075a7 */ /* 0x000e640008001105 */
[----:B-1----:R-:W-:Y:S05]  /*4f30*/  @!P0 BRA `(.L_x_99) ;  /* 0x0000004c00b88947 */ /* 0x002fea0003800000 */
.L_x_225:
        /* <DEDUP_REMOVED lines=9> */
.L_x_227:
[----:B------:R-:W-:-:S04]  /*4fd0*/  UIADD3 UR4, UPT, UPT, UR4, 0x1, URZ ;  /* 0x0000000104047890 */ /* 0x000fc8000fffe0ff */
[----:B------:R-:W-:-:S04]  /*4fe0*/  UISETP.NE.AND UP0, UPT, UR4, 0x4, UPT ;  /* 0x000000040400788c */ /* 0x000fc8000bf05270 */
[----:B------:R-:W-:Y:S02]  /*4ff0*/  USEL UR5, URZ, 0x1, UP0 ;  /* 0x00000001ff057887 */ /* 0x000fe40008000000 */
[----:B------:R-:W-:-:S04]  /*5000*/  USEL UR4, UR4, URZ, UP0 ;  /* 0x000000ff04047287 */ /* 0x000fc80008000000 */
[----:B------:R-:W-:Y:S01]  /*5010*/  ULEA UR4, UR4, UR13, 0x3 ;  /* 0x0000000d04047291 */ /* 0x000fe2000f8e18ff */
[----:B------:R-:W-:-:S04]  /*5020*/  LOP3.LUT R2, R2, UR5, RZ, 0x3c, !PT ;  /* 0x0000000502027c12 */ /* 0x000fc8000f8e3cff */
[----:B------:R-:W-:-:S04]  /*5030*/  SHF.L.U32 R2, R2, 0x1f, RZ ;  /* 0x0000001f02027819 */ /* 0x000fc800000006ff */
[----:B------:R-:W2:Y:S02]  /*5040*/  SYNCS.PHASECHK.TRANS64.TRYWAIT P0, [UR4], R2 ;  /* 0x00000002ff0075a7 */ /* 0x000ea40008001104 */
[----:B--2---:R-:W-:Y:S05]  /*5050*/  @!P0 BRA `(.L_x_101) ;  /* 0x0000004c00a08947 */ /* 0x004fea0003800000 */
.L_x_229:
[----:B------:R-:W-:Y:S01]  /*5060*/  NOP ;  /* 0x0000000000007918 */ /* 0x000fe20000000000 */
[----:B-1----:R-:W1:Y:S01]  /*5070*/  LDS R0, [UR8+0x14] ;  /* 0x00001408ff007984 */ /* 0x002e620008000800 */
[----:B------:R-:W-:Y:S01]  /*5080*/  ULOP3.LUT UR4, UR24, 0xffff, URZ, 0xc0, !UPT ;  /* 0x0000ffff18047892 */ /* 0x000fe2000f8ec0ff */
[----:B------:R-:W-:Y:S01]  /*5090*/  UMOV UR5, 0xffff ;  /* 0x0000ffff00057882 */ /* 0x000fe20000000000 */
[----:B------:R-:W-:Y:S02]  /*50a0*/  UMOV UR6, 0x1 ;  /* 0x0000000100067882 */ /* 0x000fe40000000000 */
[----:B------:R-:W-:-:S04]  /*50b0*/  USHF.R.U32.HI UR4, URZ, 0x5, UR4 ;  /* 0x00000005ff047899 */ /* 0x000fc80008011604 */
[----:B------:R-:W-:Y:S02]  /*50c0*/  USHF.L.U32 UR5, UR5, UR4, URZ ;  /* 0x0000000405057299 */ /* 0x000fe400080006ff */
[----:B------:R-:W-:-:S04]  /*50d0*/  USHF.L.U32 UR4, UR6, UR4, URZ ;  /* 0x0000000406047299 */ /* 0x000fc800080006ff */
[----:B-1----:R-:W-:-:S04]  /*50e0*/  LOP3.LUT R0, R0, UR5, RZ, 0xc0, !PT ;  /* 0x0000000500007c12 */ /* 0x002fc8000f8ec0ff */
[----:B------:R-:W-:-:S13]  /*50f0*/  ISETP.NE.AND P0, PT, R0, UR5, PT ;  /* 0x0000000500007c0c */ /* 0x000fda000bf05270 */
[----:B------:R-:W-:Y:S05]  /*5100*/  @P0 BRA `(.L_x_102) ;  /* 0x0000000000580947 */ /* 0x000fea0003800000 */
[----:B------:R-:W1:Y:S02]  /*5110*/  LDS R0, [UR8+0x18] ;  /* 0x00001808ff007984 */ /* 0x000e640008000800 */
[----:B-1----:R-:W-:-:S04]  /*5120*/  LOP3.LUT R0, R0, UR4, RZ, 0xc0, !PT ;  /* 0x0000000400007c12 */ /* 0x002fc8000f8ec0ff */
[----:B------:R-:W-:-:S13]  /*5130*/  ISETP.NE.AND P0, PT, R0, UR4, PT ;  /* 0x0000000400007c0c */ /* 0x000fda000bf05270 */
[----:B------:R-:W-:Y:S05]  /*5140*/  @P0 BRA `(.L_x_103) ;  /* 0x00000000003c0947 */ /* 0x000fea0003800000 */
[----:B------:R-:W1:Y:S01]  /*5150*/  S2R R2, SR_LANEID ;  /* 0x0000000000027919 */ /* 0x000e620000000000 */
[----:B------:R-:W-:-:S06]  /*5160*/  ULOP3.LUT UR5, URZ, UR5, URZ, 0x33, !UPT ;  /* 0x00000005ff057292 */ /* 0x000fcc000f8e33ff */
[----:B------:R-:W-:-:S04]  /*5170*/  IMAD.U32 R0, RZ, RZ, UR5 ;  /* 0x00000005ff007e24 */ /* 0x000fc8000f8e00ff */
[----:B------:R2:W4:Y:S02]  /*5180*/  REDUX UR7, R0 ;  /* 0x00000000000773c4 */ /* 0x0005240000000000 */
[----:B------:R1:W-:Y:S01]  /*5190*/  UTCATOMSWS.AND URZ, UR5 ;  /* 0x0000000500ff79e3 */ /* 0x0003e20008000000 */
[----:B--2---:R-:W-:Y:S01]  /*51a0*/  LOP3.LUT R0, RZ, UR4, RZ, 0x33, !PT ;  /* 0x00000004ff007c12 */ /* 0x004fe2000f8e33ff */
[----:B------:R-:W-:Y:S02]  /*51b0*/  VOTEU.ANY UR4, UPT, PT ;  /* 0x0000000000047886 */ /* 0x000fe400038e0100 */
[----:B------:R-:W-:Y:S02]  /*51c0*/  UFLO.U32 UR4, UR4 ;  /* 0x00000004000472bd */ /* 0x000fe400080e0000 */
[----:B------:R-:W2:Y:S04]  /*51d0*/  REDUX UR6, R0 ;  /* 0x00000000000673c4 */ /* 0x000ea80000000000 */
[----:B-1----:R-:W-:-:S02]  /*51e0*/  ISETP.EQ.U32.AND P0, PT, R2, UR4, PT ;  /* 0x0000000402007c0c */ /* 0x002fc4000bf02070 */
[----:B----4-:R-:W-:-:S11]  /*51f0*/  MOV R2, UR7 ;  /* 0x0000000700027c02 */ /* 0x010fd60008000f00 */
[----:B------:R1:W-:Y:S01]  /*5200*/  @P0 ATOMS.AND RZ, [UR8+0x14], R2 ;  /* 0x00001402ffff098c */ /* 0x0003e2000a800008 */
[----:B--2---:R-:W-:-:S05]  /*5210*/  IMAD.U32 R0, RZ, RZ, UR6 ;  /* 0x00000006ff007e24 */ /* 0x004fca000f8e00ff */
[----:B------:R1:W-:Y:S01]  /*5220*/  @P0 ATOMS.AND RZ, [UR8+0x18], R0 ;  /* 0x00001800ffff098c */ /* 0x0003e2000a800008 */
[----:B------:R-:W-:Y:S05]  /*5230*/  BRA `(.L_x_104) ;  /* 0x0000000000147947 */ /* 0x000fea0003800000 */
.L_x_103:
[----:B------:R-:W-:Y:S02]  /*5240*/  MOV R2, 0x5260 ;  /* 0x0000526000027802 */ /* 0x000fe40000000f00 */
[----:B---3-5:R-:W-:Y:S05]  /*5250*/  CALL.REL.NOINC `($__internal_0_$__cuda_sm10x_tcgen05_guardrail_trap_col_being_dealloced_not_returned_by_alloc) ;  /* 0x0000004c00fc7944 */ /* 0x028fea0003c00000 */
[----:B------:R-:W-:Y:S05]  /*5260*/  BRA `(.L_x_104) ;  /* 0x0000000000087947 */ /* 0x000fea0003800000 */
.L_x_102:
[----:B------:R-:W-:Y:S02]  /*5270*/  MOV R2, 0x5290 ;  /* 0x0000529000027802 */ /* 0x000fe40000000f00 */
[----:B---3-5:R-:W-:Y:S05]  /*5280*/  CALL.REL.NOINC `($__internal_2_$__cuda_sm10x_tcgen05_guardrail_trap_unallocated_columns_being_dealloced) ;  /* 0x0000005000087944 */ /* 0x028fea0003c00000 */
.L_x_104:
[----:B------:R-:W-:Y:S01]  /*5290*/  NOP ;  /* 0x0000000000007918 */ /* 0x000fe20000000000 */
[----:B------:R-:W-:Y:S05]  /*52a0*/  EXIT ;  /* 0x000000000000794d */ /* 0x000fea0003800000 */
.L_x_86:
[----:B------:R-:W-:-:S09]  /*52b0*/  UISETP.NE.OR UP0, UPT, UR17, 0x3, !UP3 ;  /* 0x000000031100788c */ /* 0x000fd2000df05670 */
[----:B------:R-:W-:Y:S05]  /*52c0*/  BRA.U UP0, `(.L_x_105) ;  /* 0x0000000d00807547 */ /* 0x000fea000b800000 */
[----:B------:R-:W2:Y:S01]  /*52d0*/  LDCU UR32, c[0x0][0x370] ;  /* 0x00006e00ff2077ac */ /* 0x000ea20008000800 */
[----:B------:R-:W3:Y:S01]  /*52e0*/  LDC.64 R16, c[0x0][0x348] ;  /* 0x0000d200ff107b82 */ /* 0x000ee20000000a00 */
[----:B------:R-:W-:Y:S02]  /*52f0*/  HFMA2 R13, -RZ, RZ, 0, 0 ;  /* 0x00000000ff0d7431 */ /* 0x000fe400000001ff */
[----:B------:R-:W-:Y:S01]  /*5300*/  IMAD.MOV.U32 R15, RZ, RZ, 0x1 ;  /* 0x00000001ff0f7424 */ /* 0x000fe200078e00ff */
[----:B------:R-:W2:Y:S01]  /*5310*/  LDCU.128 UR28, c[0x0][0xb10] ;  /* 0x00016200ff1c77ac */ /* 0x000ea20008000c00 */
[----:B------:R-:W-:Y:S01]  /*5320*/  IMAD.MOV.U32 R14, RZ, RZ, RZ ;  /* 0x000000ffff0e7224 */ /* 0x000fe200078e00ff */
[----:B------:R-:W-:Y:S01]  /*5330*/  MOV R7, 0x1000 ;  /* 0x0000100000077802 */ /* 0x000fe20000000f00 */
[----:B------:R-:W4:Y:S01]  /*5340*/  LDCU UR27, c[0x0][0x374] ;  /* 0x00006e80ff1b77ac */ /* 0x000f220008000800 */
[----:B------:R-:W1:Y:S01]  /*5350*/  LDC.64 R2, c[0x0][0x888] ;  /* 0x00022200ff027b82 */ /* 0x000e620000000a00 */
[----:B------:R-:W4:Y:S01]  /*5360*/  LDCU UR15, c[0x0][0xb0c] ;  /* 0x00016180ff0f77ac */ /* 0x000f220008000800 */
[----:B------:R-:W3:Y:S06]  /*5370*/  LDCU UR38, c[0x0][0xb20] ;  /* 0x00016400ff2677ac */ /* 0x000eec0008000800 */
[----:B------:R-:W1:Y:S01]  /*5380*/  LDC.64 R4, c[0x0][0x890] ;  /* 0x00022400ff047b82 */ /* 0x000e620000000a00 */
[----:B------:R-:W3:Y:S01]  /*5390*/  LDCU UR4, c[0x0][0xb30] ;  /* 0x00016600ff0477ac */ /* 0x000ee20008000800 */
[----:B------:R-:W-:Y:S01]  /*53a0*/  UMOV UR21, 0x400 ;  /* 0x0000040000157882 */ /* 0x000fe20000000000 */
[----:B--2---:R-:W-:-:S02]  /*53b0*/  UIMAD.WIDE.U32 UR6, UR32, UR28, URZ ;  /* 0x0000001c200672a5 */ /* 0x004fc4000f8e00ff */
[----:B----4-:R-:W-:Y:S02]  /*53c0*/  UIMAD.WIDE.U32 UR8, UR27, UR31, URZ ;  /* 0x0000001f1b0872a5 */ /* 0x010fe4000f8e00ff */
[----:B------:R-:W-:Y:S02]  /*53d0*/  ULEA UR21, UR45, UR21, 0x18 ;  /* 0x000000152d157291 */ /* 0x000fe4000f8ec0ff */
[----:B------:R-:W-:Y:S02]  /*53e0*/  UPLOP3.LUT UP3, UPT, UPT, UPT, UPT, 0x40, 0x4 ;  /* 0x000000000004789c */ /* 0x000fe40003f6e870 */
[----:B------:R-:W-:Y:S01]  /*53f0*/  UIADD3 UR33, UPT, UPT, UR21, 0x228, URZ ;  /* 0x0000022815217890 */ /* 0x000fe2000fffe0ff */
[----:B------:R-:W-:Y:S01]  /*5400*/  UMOV UR6, UR7 ;  /* 0x0000000700067c82 */ /* 0x000fe20008000000 */
[----:B------:R-:W-:Y:S01]  /*5410*/  UMOV UR34, UR9 ;  /* 0x0000000900227c82 */ /* 0x000fe20008000000 */
[----:B------:R-:W-:Y:S02]  /*5420*/  UISETP.GE.AND UP0, UPT, UR42, 0x1, UPT ;  /* 0x000000012a00788c */ /* 0x000fe4000bf06270 */
[----:B------:R-:W-:Y:S01]  /*5430*/  UISETP.NE.AND UP4, UPT, UR42, 0x1, UPT ;  /* 0x000000012a00788c */ /* 0x000fe2000bf85270 */
[----:B------:R-:W2:Y:S01]  /*5440*/  LDCU.64 UR22, c[0x0][0xb28] ;  /* 0x00016500ff1677ac */ /* 0x000ea20008000a00 */
[----:B------:R-:W-:-:S02]  /*5450*/  UISETP.NE.AND UP6, UPT, UR15, 0x1, UPT ;  /* 0x000000010f00788c */ /* 0x000fc4000bfc5270 */
[----:B------:R-:W-:Y:S02]  /*5460*/  UISETP.NE.AND UP5, UPT, UR30, 0x1, UPT ;  /* 0x000000011e00788c */ /* 0x000fe4000bfa5270 */
[----:B------:R-:W-:Y:S02]  /*5470*/  UIADD3 UR17, UPT, UPT, UR21, 0x220, URZ ;  /* 0x0000022015117890 */ /* 0x000fe4000fffe0ff */
[----:B------:R-:W-:Y:S02]  /*5480*/  UPRMT UR33, UR45, 0x654, UR33 ;  /* 0x000006542d217896 */ /* 0x000fe40008000021 */
[----:B------:R-:W-:Y:S02]  /*5490*/  USHF.R.U32.HI UR35, URZ, UR29, UR6 ;  /* 0x0000001dff237299 */ /* 0x000fe40008011606 */
[----:B---3--:R-:W-:Y:S02]  /*54a0*/  USHF.R.U32.HI UR34, URZ, UR38, UR34 ;  /* 0x00000026ff227299 */ /* 0x008fe40008011622 */
[----:B------:R-:W-:-:S11]  /*54b0*/  UISETP.NE.AND UP2, UPT, UR4, 0x1, UPT ;  /* 0x000000010400788c */ /* 0x000fd6000bf45270 */
.L_x_114:
[C---:B------:R-:W-:Y:S02]  /*54c0*/  LEA R12, R14.reuse, UR21, 0x3 ;  /* 0x000000150e0c7c11 */ /* 0x040fe4000f8e18ff */
[----:B------:R-:W-:Y:S02]  /*54d0*/  SHF.L.U32 R0, R13, 0x1f, RZ ;  /* 0x0000001f0d007819 */ /* 0x000fe400000006ff */
[----:B------:R-:W-:Y:S02]  /*54e0*/  LEA R8, R14, UR21, 0x4 ;  /* 0x000000150e087c11 */ /* 0x000fe4000f8e20ff */
[----:B---3--:R-:W3:Y:S02]  /*54f0*/  SYNCS.PHASECHK.TRANS64.TRYWAIT P0, [R12+URZ+0x250], R0 ;  /* 0x000250000c0075a7 */ /* 0x008ee400080011ff */
[----:B---3--:R-:W-:Y:S05]  /*5500*/  @!P0 BRA `(.L_x_106) ;  /* 0x00000048008c8947 */ /* 0x008fea0003800000 */
.L_x_230:
[----:B------:R-:W4:Y:S01]  /*5510*/  LDS.128 R8, [R8+0x2e0] ;  /* 0x0002e00008087984 */ /* 0x000f220000000c00 */
[----:B------:R-:W-:Y:S01]  /*5520*/  UISETP.GE.AND UP0, UPT, UR42, 0x1, UPT ;  /* 0x000000012a00788c */ /* 0x000fe2000bf06270 */
[----:B------:R-:W-:Y:S01]  /*5530*/  @!PT LDS RZ, [RZ] ;  /* 0x00000000fffff984 */ /* 0x000fe20000000800 */
[----:B------:R-:W-:Y:S01]  /*5540*/  @!PT LDS RZ, [RZ] ;  /* 0x00000000fffff984 */ /* 0x000fe20000000800 */
[----:B------:R-:W-:Y:S01]  /*5550*/  @!PT LDS RZ, [RZ] ;  /* 0x00000000fffff984 */ /* 0x000fe20000000800 */
[----:B------:R-:W-:Y:S01]  /*5560*/  @!PT LDS RZ, [RZ] ;  /* 0x00000000fffff984 */ /* 0x000fe20000000800 */
[----:B------:R1:W-:Y:S06]  /*5570*/  MEMBAR.ALL.CTA ;  /* 0x0000000000007992 */ /* 0x0003ec0000008000 */
[----:B-1----:R-:W1:Y:S01]  /*5580*/  FENCE.VIEW.ASYNC.S ;  /* 0x00000000000073c6 */ /* 0x002e620000000000 */
[----:B----4-:R-:W-:Y:S11]  /*5590*/  LOP3.LUT P0, RZ, R10, 0x1, RZ, 0xc0, !PT ;  /* 0x000000010aff7812 */ /* 0x010ff6000780c0ff */
[----:B------:R-:W-:Y:S02]  /*55a0*/  @!UPT UIADD3 URZ, UPT, UPT, URZ, URZ, URZ ;  /* 0x000000fffffff290 */ /* 0x000fe4000fffe0ff */
[----:B-1----:R-:W-:Y:S01]  /*55b0*/  VOTEU.ANY UP1, P0 ;  /* 0x0000000000ff7886 */ /* 0x002fe20000020100 */
[----:B------:R-:W-:Y:S11]  /*55c0*/  PLOP3.LUT P0, PT, PT, PT, UP1, 0x80, 0x8 ;  /* 0x000000000008781c */ /* 0x000ff60003f0f018 */
[----:B------:R-:W-:Y:S02]  /*55d0*/  @!UPT UIADD3 URZ, UPT, UPT, URZ, URZ, URZ ;  /* 0x000000fffffff290 */ /* 0x000fe4000fffe0ff */
[----:B---3--:R-:W-:Y:S02]  /*55e0*/  @P0 SHF.R.U32.HI R0, RZ, 0x10, R9 ;  /* 0x00000010ff000819 */ /* 0x008fe40000011609 */
[----:B------:R-:W-:Y:S02]  /*55f0*/  @P0 MOV R6, R8 ;  /* 0x0000000800060202 */ /* 0x000fe40000000f00 */
[----:B------:R-:W-:Y:S01]  /*5600*/  @P0 R2UR UR4, R0 ;  /* 0x00000000000402ca */ /* 0x000fe200000e0000 */
[----:B------:R-:W-:Y:S01]  /*5610*/  VIADD R0, R12, 0x260 ;  /* 0x000002600c007836 */ /* 0x000fe20000000000 */
[----:B------:R-:W-:Y:S02]  /*5620*/  @P0 LOP3.LUT R8, R9, 0xffff, RZ, 0xc0, !PT ;  /* 0x0000ffff09080812 */ /* 0x000fe400078ec0ff */
[----:B------:R-:W-:Y:S02]  /*5630*/  @P0 R2UR UR6, R6 ;  /* 0x00000000060602ca */ /* 0x000fe400000e0000 */
[----:B------:R-:W-:Y:S02]  /*5640*/  PRMT R0, RZ, 0x654, R0 ;  /* 0x00000654ff007816 */ /* 0x000fe40000000000 */
[----:B------:R-:W-:Y:S02]  /*5650*/  @P0 R2UR UR5, R8 ;  /* 0x00000000080502ca */ /* 0x000fe400000e0000 */
[----:B------:R1:W-:Y:S03]  /*5660*/  SYNCS.ARRIVE.TRANS64.RED.A1T0 RZ, [R0+URZ], RZ ;  /* 0x000000ff00ff79a7 */ /* 0x0003e600081004ff */
[----:B------:R-:W-:Y:S04]  /*5670*/  @UP1 UMOV UR26, UR4 ;  /* 0x00000004001a1c82 */ /* 0x000fe80008000000 */
[----:B------:R-:W-:Y:S04]  /*5680*/  @UP1 UMOV UR14, UR6 ;  /* 0x00000006000e1c82 */ /* 0x000fe80008000000 */
[----:B------:R-:W-:Y:S01]  /*5690*/  @UP1 UMOV UR13, UR5 ;  /* 0x00000005000d1c82 */ /* 0x000fe20008000000 */
[----:B------:R-:W-:Y:S05]  /*56a0*/  BRA.U !UP0, `(.L_x_107) ;  /* 0x0000000108a47547 */ /* 0x000fea000b800000 */
[----:B------:R-:W-:Y:S02]  /*56b0*/  UIMAD.WIDE.U32 UR8, UR13, UR31, URZ ;  /* 0x0000001f0d0872a5 */ /* 0x000fe4000f8e00ff */
[----:B------:R-:W-:Y:S02]  /*56c0*/  UIMAD.WIDE.U32 UR10, UR14, UR28, URZ ;  /* 0x0000001c0e0a72a5 */ /* 0x000fe4000f8e00ff */
[----:B------:R-:W-:Y:S02]  /*56d0*/  USEL UR4, UR27, UR34, !UP5 ;  /* 0x000000221b047287 */ /* 0x000fe4000e800000 */
[----:B------:R-:W-:Y:S02]  /*56e0*/  USEL UR7, UR32, UR35, !UP6 ;  /* 0x0000002320077287 */ /* 0x000fe4000f000000 */
[----:B--2---:R-:W-:Y:S02]  /*56f0*/  UIMAD.WIDE.U32 UR18, UR4, UR22, URZ ;  /* 0x00000016041272a5 */ /* 0x004fe4000f8e00ff */
[----:B------:R-:W-:Y:S01]  /*5700*/  UIMAD.WIDE.U32 UR24, UR7, UR22, URZ ;  /* 0x00000016071872a5 */ /* 0x000fe2000f8e00ff */
[----:B------:R-:W-:Y:S02]  /*5710*/  UMOV UR5, UR9 ;  /* 0x0000000900057c82 */ /* 0x000fe40008000000 */
[----:B------:R-:W-:Y:S03]  /*5720*/  USHF.R.U32.HI UR6, URZ, UR38, UR5 ;  /* 0x00000026ff067299 */ /* 0x000fe60008011605 */
[----:B------:R-:W-:Y:S01]  /*5730*/  UMOV UR5, UR11 ;  /* 0x0000000b00057c82 */ /* 0x000fe20008000000 */
[----:B------:R-:W-:Y:S02]  /*5740*/  USEL UR6, UR13, UR6, !UP5 ;  /* 0x000000060d067287 */ /* 0x000fe4000e800000 */
[----:B------:R-:W-:Y:S02]  /*5750*/  USHF.R.U32.HI UR8, URZ, UR29, UR5 ;  /* 0x0000001dff087299 */ /* 0x000fe40008011605 */
[----:B------:R-:W-:Y:S01]  /*5760*/  UIMAD.WIDE.U32 UR10, UR6, UR22, URZ ;  /* 0x00000016060a72a5 */ /* 0x000fe2000f8e00ff */
[----:B------:R-:W-:Y:S02]  /*5770*/  UMOV UR5, UR19 ;  /* 0x0000001300057c82 */ /* 0x000fe40008000000 */
[----:B------:R-:W-:Y:S03]  /*5780*/  @UP4 USHF.R.U32.HI UR4, URZ, UR23, UR5 ;  /* 0x00000017ff044299 */ /* 0x000fe60008011605 */
[----:B------:R-:W-:Y:S01]  /*5790*/  UMOV UR5, UR25 ;  /* 0x0000001900057c82 */ /* 0x000fe20008000000 */
[----:B------:R-:W-:Y:S02]  /*57a0*/  UIMAD UR4, UR42, UR4, URZ ;  /* 0x000000042a0472a4 */ /* 0x000fe4000f8e02ff */
[----:B------:R-:W-:Y:S02]  /*57b0*/  @UP4 USHF.R.U32.HI UR7, URZ, UR23, UR5 ;  /* 0x00000017ff074299 */ /* 0x000fe40008011605 */
[----:B------:R-:W-:Y:S02]  /*57c0*/  USEL UR5, UR14, UR8, !UP6 ;  /* 0x000000080e057287 */ /* 0x000fe4000f000000 */
[----:B------:R-:W-:Y:S02]  /*57d0*/  UIMAD UR8, UR42, UR7, URZ ;  /* 0x000000072a0872a4 */ /* 0x000fe4000f8e02ff */
[----:B------:R-:W-:Y:S03]  /*57e0*/  UISETP.GE.AND UP0, UPT, UR6, UR4, UPT ;  /* 0x000000040600728c */ /* 0x000fe6000bf06270 */
[----:B------:R-:W-:Y:S01]  /*57f0*/  UMOV UR4, UR11 ;  /* 0x0000000b00047c82 */ /* 0x000fe20008000000 */
[----:B------:R-:W-:Y:S02]  /*5800*/  UISETP.GE.OR UP0, UPT, UR5, UR8, UP0 ;  /* 0x000000080500728c */ /* 0x000fe40008706670 */
[----:B------:R-:W-:Y:S02]  /*5810*/  USHF.R.U32.HI UR4, URZ, UR23, UR4 ;  /* 0x00000017ff047299 */ /* 0x000fe40008011604 */
[----:B------:R-:W-:Y:S02]  /*5820*/  UIMAD.WIDE.U32 UR8, UR5, UR22, URZ ;  /* 0x00000016050872a5 */ /* 0x000fe4000f8e00ff */
[----:B------:R-:W-:Y:S04]  /*5830*/  USEL UR10, UR6, UR4, !UP4 ;  /* 0x00000004060a7287 */ /* 0x000fe8000e000000 */
[----:B------:R-:W-:Y:S01]  /*5840*/  UIADD3 UR11, UPT, UPT, -UR10, URZ, URZ ;  /* 0x000000ff0a0b7290 */ /* 0x000fe2000fffe1ff */
[----:B------:R-:W-:Y:S02]  /*5850*/  @!UP0 UMOV UR4, UR9 ;  /* 0x0000000900048c82 */ /* 0x000fe40008000000 */
[----:B------:R-:W-:Y:S02]  /*5860*/  @!UP0 USHF.R.U32.HI UR4, URZ, UR23, UR4 ;  /* 0x00000017ff048299 */ /* 0x000fe40008011604 */
[----:B------:R-:W-:Y:S02]  /*5870*/  UIMAD UR8, UR42, UR11, UR6 ;  /* 0x0000000b2a0872a4 */ /* 0x000fe4000f8e0206 */
[----:B------:R-:W-:Y:S04]  /*5880*/  @!UP0 USEL UR4, UR5, UR4, !UP4 ;  /* 0x0000000405048287 */ /* 0x000fe8000e000000 */
[----:B------:R-:W-:Y:S02]  /*5890*/  @!UP0 UIMAD UR8, UR7, UR8, UR4 ;  /* 0x00000008070882a4 */ /* 0x000fe4000f8e0204 */
[----:B------:R-:W-:Y:S02]  /*58a0*/  @!UP0 UIADD3 UR9, UPT, UPT, UR10, -UR4, URZ ;  /* 0x800000040a098290 */ /* 0x000fe4000fffe0ff */
[----:B------:R-:W-:Y:S02]  /*58b0*/  UIADD3 UR4, UPT, UPT, -UR5, URZ, URZ ;  /* 0x000000ff05047290 */ /* 0x000fe4000fffe1ff */
[----:B------:R-:W-:Y:S02]  /*58c0*/  UIADD3 UR7, UPT, UPT, -UR6, URZ, URZ ;  /* 0x000000ff06077290 */ /* 0x000fe4000fffe1ff */
[----:B------:R-:W-:Y:S02]  /*58d0*/  @!UP0 UIMAD UR6, UR9, UR42, UR5 ;  /* 0x0000002a090682a4 */ /* 0x000fe4000f8e0205 */
[----:B------:R-:W-:Y:S02]  /*58e0*/  UIMAD UR14, UR15, UR4, UR14 ;  /* 0x000000040f0e72a4 */ /* 0x000fe4000f8e020e */
[----:B------:R-:W-:Y:S01]  /*58f0*/  UIMAD UR13, UR30, UR7, UR13 ;  /* 0x000000071e0d72a4 */ /* 0x000fe2000f8e020d */
[----:B------:R-:W-:Y:S02]  /*5900*/  @!UP0 UMOV UR5, UR8 ;  /* 0x0000000800058c82 */ /* 0x000fe40008000000 */
[----:B------:R-:W-:Y:S02]  /*5910*/  UIMAD UR14, UR5, UR15, UR14 ;  /* 0x0000000f050e72a4 */ /* 0x000fe4000f8e020e */
[----:B------:R-:W-:Y:S11]  /*5920*/  UIMAD UR13, UR6, UR30, UR13 ;  /* 0x0000001e060d72a4 */ /* 0x000ff6000f8e020d */
[----:B------:R-:W-:Y:S01]  /*5930*/  @!UPT UIADD3 URZ, UPT, UPT, URZ, URZ, URZ ;  /* 0x000000fffffff290 */ /* 0x000fe2000fffe0ff */
.L_x_107:
[----:B------:R-:W3:Y:S01]  /*5940*/  @!UP2 LDCU.128 UR8, c[0x0][0xb10] ;  /* 0x00016200ff08a7ac */ /* 0x000ee20008000c00 */
[C---:B------:R-:W-:Y:S02]  /*5950*/  ISETP.NE.U32.AND P1, PT, R4.reuse, RZ, PT ;  /* 0x000000ff0400720c */ /* 0x040fe40003f25070 */
[----:B------:R-:W-:Y:S02]  /*5960*/  ISETP.NE.U32.AND P0, PT, R4, RZ, PT ;  /* 0x000000ff0400720c */ /* 0x000fe40003f05070 */
[C---:B------:R-:W-:Y:S02]  /*5970*/  ISETP.NE.AND.EX P1, PT, R5.reuse, RZ, PT, P1 ;  /* 0x000000ff0500720c */ /* 0x040fe40003f25310 */
[----:B------:R-:W-:Y:S01]  /*5980*/  ISETP.NE.AND.EX P0, PT, R5, RZ, PT, P0 ;  /* 0x000000ff0500720c */ /* 0x000fe20003f05300 */
[----:B------:R-:W4:Y:S01]  /*5990*/  @!UP2 LDCU UR5, c[0x0][0xb0c] ;  /* 0x00016180ff05a7ac */ /* 0x000f220008000800 */
[----:B------:R-:W-:Y:S01]  /*59a0*/  SHF.L.U32 R9, R15, 0x1f, RZ ;  /* 0x0000001f0f097819 */ /* 0x000fe200000006ff */
[----:B------:R-:W-:Y:S02]  /*59b0*/  USHF.L.U32 UR19, UR16, 0x6, URZ ;  /* 0x0000000610137899 */ /* 0x000fe400080006ff */
[----:B------:R-:W-:Y:S02]  /*59c0*/  USHF.L.U32 UR18, UR20, 0x7, URZ ;  /* 0x0000000714127899 */ /* 0x000fe400080006ff */
[----:B---3--:R-:W-:Y:S07]  /*59d0*/  UIMAD.WIDE.U32 UR6, UR14, UR8, URZ ;  /* 0x000000080e0672a5 */ /* 0x008fee000f8e00ff */
[----:B------:R-:W-:Y:S01]  /*59e0*/  @!UP2 UMOV UR4, UR7 ;  /* 0x000000070004ac82 */ /* 0x000fe20008000000 */
[----:B----4-:R-:W-:Y:S02]  /*59f0*/  @!UP2 UISETP.NE.AND UP0, UPT, UR5, 0x1, UPT ;  /* 0x000000010500a88c */ /* 0x010fe4000bf05270 */
[----:B------:R-:W-:Y:S02]  /*5a00*/  @!UP2 USHF.R.U32.HI UR4, URZ, UR9, UR4 ;  /* 0x00000009ff04a299 */ /* 0x000fe40008011604 */
[----:B------:R-:W-:Y:S02]  /*5a10*/  UIMAD.WIDE.U32 UR6, UR13, UR11, URZ ;  /* 0x0000000b0d0672a5 */ /* 0x000fe4000f8e00ff */
[----:B------:R-:W-:Y:S02]  /*5a20*/  @!UP2 USEL UR8, UR14, UR4, !UP0 ;  /* 0x000000040e08a287 */ /* 0x000fe4000c000000 */
[----:B------:R-:W-:Y:S03]  /*5a30*/  @!UP2 UISETP.NE.AND UP0, UPT, UR10, 0x1, UPT ;  /* 0x000000010a00a88c */ /* 0x000fe6000bf05270 */
[----:B------:R-:W-:Y:S02]  /*5a40*/  @!UP2 UMOV UR6, UR7 ;  /* 0x000000070006ac82 */ /* 0x000fe40008000000 */
[----:B------:R-:W3:Y:S02]  /*5a50*/  @!UP2 LDCU UR4, c[0x0][0xb20] ;  /* 0x00016400ff04a7ac */ /* 0x000ee40008000800 */
[----:B---3--:R-:W-:Y:S04]  /*5a60*/  @!UP2 USHF.R.U32.HI UR6, URZ, UR4, UR6 ;  /* 0x00000004ff06a299 */ /* 0x008fe80008011606 */
[----:B------:R-:W-:Y:S04]  /*5a70*/  @!UP2 USEL UR6, UR13, UR6, !UP0 ;  /* 0x000000060d06a287 */ /* 0x000fe8000c000000 */
[----:B------:R-:W-:Y:S02]  /*5a80*/  @!UP2 UIADD3 UR4, UPT, UPT, -UR8, UR6, URZ ;  /* 0x000000060804a290 */ /* 0x000fe4000fffe1ff */
[----:B------:R-:W-:Y:S02]  /*5a90*/  @!UP2 UIADD3 UR6, UPT, UPT, UR8, -UR6, URZ ;  /* 0x800000060806a290 */ /* 0x000fe4000fffe0ff */
[----:B------:R-:W-:Y:S02]  /*5aa0*/  @!UP2 UIMAD UR14, UR4, UR5, UR14 ;  /* 0x00000005040ea2a4 */ /* 0x000fe4000f8e020e */
[----:B------:R-:W-:Y:S01]  /*5ab0*/  @!UP2 UIMAD UR13, UR6, UR10, UR13 ;  /* 0x0000000a060da2a4 */ /* 0x000fe2000f8e020d */
[----:B------:R-:W-:Y:S11]  /*5ac0*/  BRA.U UP3, `(.L_x_108) ;  /* 0x0000000103107547 */ /* 0x000ff6000b800000 */
[----:B------:R-:W-:Y:S04]  /*5ad0*/  MOV R6, UR37 ;  /* 0x0000002500067c02 */ /* 0x000fe80008000f00 */
[----:B------:R-:W-:Y:S04]  /*5ae0*/  SHF.L.U32 R6, R6, 0x1f, RZ ;  /* 0x0000001f06067819 */ /* 0x000fe800000006ff */
[----:B------:R-:W3:Y:S02]  /*5af0*/  SYNCS.PHASECHK.TRANS64.TRYWAIT P2, [UR21+0x248], R6 ;  /* 0x00024806ff0075a7 */ /* 0x000ee40008041115 */
[----:B---3--:R-:W-:Y:S05]  /*5b00*/  @!P2 BRA `(.L_x_109) ;  /* 0x000000440020a947 */ /* 0x008fea0003800000 */
.L_x_108:
[----:B------:R-:W-:Y:S05]  /*5b10*/  @!P1 BRA `(.L_x_110) ;  /* 0x0000000000309947 */ /* 0x000fea0003800000 */
[----:B------:R-:W-:Y:S01]  /*5b20*/  ISETP.NE.U32.AND P1, PT, R2, RZ, PT ;  /* 0x000000ff0200720c */ /* 0x000fe20003f25070 */
[----:B------:R-:W3:Y:S01]  /*5b30*/  LDCU.64 UR4, c[0x0][0x358] ;  /* 0x00006b00ff0477ac */ /* 0x000ee20008000a00 */
[----:B------:R-:W-:Y:S02]  /*5b40*/  IMAD.MOV.U32 R74, RZ, RZ, 0x1 ;  /* 0x00000001ff4a7424 */ /* 0x000fe400078e00ff */
[----:B------:R-:W-:Y:S11]  /*5b50*/  ISETP.NE.AND.EX P1, PT, R3, RZ, PT, P1 ;  /* 0x000000ff0300720c */ /* 0x000ff60003f25310 */
[----:B------:R-:W-:Y:S02]  /*5b60*/  @!UPT UIADD3 URZ, UPT, UPT, URZ, URZ, URZ ;  /* 0x000000fffffff290 */ /* 0x000fe4000fffe0ff */
[----:B------:R-:W4:Y:S01]  /*5b70*/  @P1 LDC.64 R10, c[0x0][0x888] ;  /* 0x00022200ff0a1b82 */ /* 0x000f220000000a00 */
[----:B-1----:R-:W-:Y:S04]  /*5b80*/  @P1 IMAD R0, R4, UR36, RZ ;  /* 0x0000002404001c24 */ /* 0x002fe8000f8e02ff */
[----:B----4-:R-:W-:Y:S04]  /*5b90*/  @P1 IMAD.WIDE R10, R0, 0x4, R10 ;  /* 0x00000004000a1825 */ /* 0x010fe800078e020a */
[----:B------:R-:W-:Y:S01]  /*5ba0*/  HFMA2 R0, -RZ, RZ, 0, 5.9604644775390625e-08 ;  /* 0x00000001ff007431 */ /* 0x000fe200000001ff */
[----:B---3-5:R3:W5:Y:S04]  /*5bb0*/  @P1 LDG.E R40, desc[UR4][R10.64] ;  /* 0x000000040a281981 */ /* 0x028768000c1e1900 */
[----:B------:R-:W-:Y:S01]  /*5bc0*/  @!P1 PRMT R74, R0, 0x7610, R74 ;  /* 0x00007610004a9816 */ /* 0x000fe2000000004a */
[----:B---3--:R-:W4:Y:S06]  /*5bd0*/  @!P1 LDC R40, c[0x0][0x880] ;  /* 0x00022000ff289b82 */ /* 0x008f2c0000000800 */
.L_x_110:
[----:B----45:R-:W-:Y:S01]  /*5be0*/  @!P0 ISETP.EQ.AND P1, PT, R40, RZ, PT ;  /* 0x000000ff2800820c */ /* 0x030fe20003f22270 */
[----:B------:R-:W-:Y:S01]  /*5bf0*/  @!UPT UIADD3 URZ, UPT, UPT, URZ, URZ, URZ ;  /* 0x000000fffffff290 */ /* 0x000fe2000fffe0ff */
[----:B------:R-:W-:Y:S11]  /*5c00*/  @!P0 BRA `(.L_x_111) ;  /* 0x0000000000188947 */ /* 0x000ff60003800000 */
[----:B------:R-:W-:Y:S02]  /*5c10*/  LOP3.LUT P0, RZ, R74, 0xff, RZ, 0xc0, !PT ;  /* 0x000000ff4aff7812 */ /* 0x000fe4000780c0ff */
[----:B------:R-:W-:Y:S04]  /*5c20*/  ISETP.NE.U32.AND P1, PT, R2, RZ, PT ;  /* 0x000000ff0200720c */ /* 0x000fe80003f25070 */
[----:B------:R-:W-:Y:S04]  /*5c30*/  ISETP.NE.AND.EX P1, PT, R3, RZ, PT, P1 ;  /* 0x000000ff0300720c */ /* 0x000fe80003f25310 */
[----:B------:R-:W-:Y:S03]  /*5c40*/  PLOP3.LUT P1, PT, P1, PT, PT, 0x8, 0x80 ;  /* 0x000000000080781c */ /* 0x000fe60000f2e170 */
[----:B------:R-:W-:Y:S11]  /*5c50*/  @P0 ISETP.EQ.AND P1, PT, R40, RZ, PT ;  /* 0x000000ff2800020c */ /* 0x000ff60003f22270 */
[----:B------:R-:W-:Y:S02]  /*5c60*/  @!UPT UIADD3 URZ, UPT, UPT, URZ, URZ, URZ ;  /* 0x000000fffffff290 */ /* 0x000fe4000fffe0ff */
.L_x_111:
[----:B------:R-:W3:Y:S01]  /*5c70*/  SYNCS.PHASECHK.TRANS64.TRYWAIT P2, [UR21+0x230], R9 ;  /* 0x00023009ff0075a7 */ /* 0x000ee20008041115 */
[----:B------:R-:W-:Y:S04]  /*5c80*/  ELECT P0, URZ, PT ;  /* 0x0000000000ff782f */ /* 0x000fe80003800000 */
[----:B------:R-:W-:Y:S11]  /*5c90*/  PLOP3.LUT P1, PT, P1, P0, PT, 0xf2, 0x2f ;  /* 0x00000000002f781c */ /* 0x000ff60000f21e72 */
[----:B------:R-:W-:Y:S02]  /*5ca0*/  @!UPT UIADD3 URZ, UPT, UPT, URZ, URZ, URZ ;  /* 0x000000fffffff290 */ /* 0x000fe4000fffe0ff */
[----:B------:R-:W-:Y:S05]  /*5cb0*/  @!P1 IADD3 R8, P0, PT, R16, 0x580, RZ ;  /* 0x0000058010089810 */ /* 0x000fea0007f1e0ff */
[----:B-1----:R-:W-:Y:S01]  /*5cc0*/  @!P1 IMAD.X R6, RZ, RZ, R17, P0 ;  /* 0x000000ffff069224 */ /* 0x002fe200000e0611 */
[----:B---3--:R-:W-:Y:S07]  /*5cd0*/  @!P2 BRA `(.L_x_112) ;  /* 0x0000004000c4a947 */ /* 0x008fee0003800000 */
.L_x_233:
[----:B------:R-:W-:Y:S01]  /*5ce0*/  @!P1 R2UR UR5, R8 ;  /* 0x00000000080592ca */ /* 0x000fe200000e0000 */
[----:B------:R-:W-:Y:S01]  /*5cf0*/  VOTEU.ALL UP0, P1 ;  /* 0x0000000000ff7886 */ /* 0x000fe20000800000 */
[----:B------:R-:W-:Y:S01]  /*5d00*/  @!P1 R2UR UR4, R6 ;  /* 0x00000000060492ca */ /* 0x000fe200000e0000 */
[----:B-1----:R-:W-:Y:S01]  /*5d10*/  @!P1 IMAD.MOV.U32 R0, RZ, RZ, 0x1000 ;  /* 0x00001000ff009424 */ /* 0x002fe200078e00ff */
[----:B------:R-:W-:Y:S01]  /*5d20*/  UMOV UR8, 0x0 ;  /* 0x0000000000087882 */ /* 0x000fe20000000000 */
[----:B------:R-:W-:Y:S01]  /*5d30*/  UMOV UR9, 0x10000000 ;  /* 0x1000000000097882 */ /* 0x000fe20000000000 */
[----:B------:R-:W-:Y:S01]  /*5d40*/  @!UP0 UIADD3 UR16, UPT, UPT, UR21, 0x400, URZ ;  /* 0x0000040015108890 */ /* 0x000fe2000fffe0ff */
[----:B------:R-:W-:Y:S01]  /*5d50*/  VIADD R14, R14, 0x1 ;  /* 0x000000010e0e7836 */ /* 0x000fe20000000000 */
[----:B------:R-:W-:Y:S01]  /*5d60*/  VOTEU.ALL UP0, P1 ;  /* 0x0000000000ff7886 */ /* 0x000fe20000800000 */
[----:B------:R-:W-:Y:S01]  /*5d70*/  UMOV UR20, UR36 ;  /* 0x0000002400147c82 */ /* 0x000fe20008000000 */
[----:B------:R-:W-:Y:S03]  /*5d80*/  UPRMT UR6, UR45, 0x654, UR17 ;  /* 0x000006542d067896 */ /* 0x000fe60008000011 */
[----:B------:R-:W-:Y:S02]  /*5d90*/  IMAD.U32 R10, RZ, RZ, UR5 ;  /* 0x00000005ff0a7e24 */ /* 0x000fe4000f8e00ff */
[----:B------:R-:W-:Y:S03]  /*5da0*/  IMAD.U32 R11, RZ, RZ, UR4 ;  /* 0x00000004ff0b7e24 */ /* 0x000fe6000f8e00ff */
[----:B------:R-:W-:Y:S02]  /*5db0*/  @!P1 R2UR UR4, R10 ;  /* 0x000000000a0492ca */ /* 0x000fe400000e0000 */
[----:B------:R-:W-:Y:S11]  /*5dc0*/  @!P1 R2UR UR5, R11 ;  /* 0x000000000b0592ca */ /* 0x000ff600000e0000 */
[----:B------:R-:W-:Y:S02]  /*5dd0*/  @!UPT UIADD3 URZ, UPT, UPT, URZ, URZ, URZ ;  /* 0x000000fffffff290 */ /* 0x000fe4000fffe0ff */
[----:B------:R1:W-:Y:S01]  /*5de0*/  @!UP0 UTMALDG.3D [UR16], [UR4], desc[UR8] ;  /* 0x00000810040085b4 */ /* 0x0003e20008011000 */
[----:B------:R1:W-:Y:S01]  /*5df0*/  @!P1 SYNCS.ARRIVE.TRANS64.RED.A0TR RZ, [UR21+0x220], R0 ;  /* 0x00022000ffff99a7 */ /* 0x0003e20008300415 */
[----:B------:R-:W-:Y:S01]  /*5e00*/  SYNCS.ARRIVE.TRANS64.RED.A1T0 RZ, [UR6], RZ ;  /* 0x000000ffffff79a7 */ /* 0x000fe20008100406 */
[----:B------:R-:W3:Y:S02]  /*5e10*/  SYNCS.PHASECHK.TRANS64.TRYWAIT P0, [UR21+0x238], R9 ;  /* 0x00023809ff0075a7 */ /* 0x000ee40008001115 */
[----:B-1-3--:R-:W-:Y:S05]  /*5e20*/  @!P0 BRA `(.L_x_113) ;  /* 0x0000004000888947 */ /* 0x00afea0003800000 */
.L_x_235:
[----:B------:R-:W-:Y:S01]  /*5e30*/  @!P1 IADD3 R6, P0, PT, R16, 0x580, RZ ;  /* 0x0000058010069810 */ /* 0x000fe20007f1e0ff */
[----:B------:R-:W-:Y:S01]  /*5e40*/  VOTEU.ALL UP0, P1 ;  /* 0x0000000000ff7886 */ /* 0x000fe20000800000 */
[----:B------:R-:W-:Y:S01]  /*5e50*/  UMOV UR6, 0x0 ;  /* 0x0000000000067882 */ /* 0x000fe20000000000 */
[----:B------:R-:W-:Y:S01]  /*5e60*/  UMOV UR7, 0x10000000 ;  /* 0x1000000000077882 */ /* 0x000fe20000000000 */
[----:B------:R-:W-:Y:S01]  /*5e70*/  @!P1 R2UR UR5, R6 ;  /* 0x00000000060592ca */ /* 0x000fe200000e0000 */
[----:B-1----:R-:W-:Y:S01]  /*5e80*/  @!P1 IMAD.X R0, RZ, RZ, R17, P0 ;  /* 0x000000ffff009224 */ /* 0x002fe200000e0611 */
[----:B------:R-:W-:Y:S01]  /*5e90*/  @!UP0 UIADD3 UR10, UPT, UPT, UR18, 0x40, URZ ;  /* 0x00000040120a8890 */ /* 0x000fe2000fffe0ff */
[----:B------:R-:W-:Y:S01]  /*5ea0*/  R2UR UR16, R76 ;  /* 0x000000004c1072ca */ /* 0x000fe200000e0000 */
[----:B------:R-:W-:Y:S01]  /*5eb0*/  @!UP0 UIADD3 UR8, UPT, UPT, UR21, 0x1400, URZ ;  /* 0x0000140015088890 */ /* 0x000fe2000fffe0ff */
[----:B------:R-:W-:Y:S01]  /*5ec0*/  ISETP.NE.AND P0, PT, R14, 0x2, PT ;  /* 0x000000020e00780c */ /* 0x000fe20003f05270 */
[----:B------:R-:W-:Y:S01]  /*5ed0*/  @!UP0 UIADD3 UR9, UPT, UPT, UR21, 0x228, URZ ;  /* 0x0000022815098890 */ /* 0x000fe2000fffe0ff */
[----:B------:R-:W-:Y:S01]  /*5ee0*/  @!P1 R2UR UR4, R0 ;  /* 0x00000000000492ca */ /* 0x000fe200000e0000 */
[----:B------:R-:W-:Y:S01]  /*5ef0*/  VOTEU.ALL UP0, P1 ;  /* 0x0000000000ff7886 */ /* 0x000fe20000800000 */
[----:B------:R-:W-:Y:S01]  /*5f00*/  UMOV UR11, UR19 ;  /* 0x00000013000b7c82 */ /* 0x000fe20008000000 */
[----:B------:R-:W-:Y:S01]  /*5f10*/  UMOV UR12, UR36 ;  /* 0x00000024000c7c82 */ /* 0x000fe20008000000 */
[----:B------:R-:W-:Y:S01]  /*5f20*/  SEL R0, RZ, 0x1, P0 ;  /* 0x00000001ff007807 */ /* 0x000fe20000000000 */
[----:B------:R-:W-:Y:S01]  /*5f30*/  UPLOP3.LUT UP3, UPT, UPT, UPT, UPT, 0x80, 0x8 ;  /* 0x000000000008789c */ /* 0x000fe20003f6f070 */
[----:B------:R-:W-:Y:S01]  /*5f40*/  IMAD.U32 R8, RZ, RZ, UR5 ;  /* 0x00000005ff087e24 */ /* 0x000fe2000f8e00ff */
[----:B------:R-:W-:Y:S01]  /*5f50*/  LOP3.LUT R15, R15, 0x1, RZ, 0x3c, !PT ;  /* 0x000000010f0f7812 */ /* 0x000fe200078e3cff */
[----:B------:R-:W-:Y:S01]  /*5f60*/  UMOV UR36, UR26 ;  /* 0x0000001a00247c82 */ /* 0x000fe20008000000 */
[----:B------:R-:W-:Y:S01]  /*5f70*/  LOP3.LUT R13, R13, R0, RZ, 0x3c, !PT ;  /* 0x000000000d0d7212 */ /* 0x000fe200078e3cff */
[----:B------:R-:W-:Y:S01]  /*5f80*/  UIADD3 UR20, UPT, UPT, UR13, UR16, URZ ;  /* 0x000000100d147290 */ /* 0x000fe2000fffe0ff */
[----:B------:R-:W-:Y:S01]  /*5f90*/  SEL R14, R14, RZ, P0 ;  /* 0x000000ff0e0e7207 */ /* 0x000fe20000000000 */
[----:B------:R-:W-:Y:S01]  /*5fa0*/  UIADD3 UR16, UPT, UPT, UR14, UR63, URZ ;  /* 0x0000003f0e107290 */ /* 0x000fe2000fffe0ff */
[----:B------:R-:W-:Y:S01]  /*5fb0*/  IMAD.U32 R9, RZ, RZ, UR4 ;  /* 0x00000004ff097e24 */ /* 0x000fe2000f8e00ff */
[----:B------:R-:W-:Y:S04]  /*5fc0*/  @!P1 R2UR UR4, R8 ;  /* 0x00000000080492ca */ /* 0x000fe800000e0000 */
[----:B------:R-:W-:Y:S11]  /*5fd0*/  @!P1 R2UR UR5, R9 ;  /* 0x00000000090592ca */ /* 0x000ff600000e0000 */
[----:B------:R-:W-:Y:S02]  /*5fe0*/  @!UPT UIADD3 URZ, UPT, UPT, URZ, URZ, URZ ;  /* 0x000000fffffff290 */ /* 0x000fe4000fffe0ff */
[----:B------:R3:W-:Y:S01]  /*5ff0*/  @!UP0 UTMALDG.3D [UR8], [UR4], desc[UR6] ;  /* 0x00000608040085b4 */ /* 0x0007e20008011000 */
[----:B------:R3:W-:Y:S01]  /*6000*/  @!P1 SYNCS.ARRIVE.TRANS64.RED.A0TR RZ, [UR21+0x228], R7 ;  /* 0x00022807ffff99a7 */ /* 0x0007e20008300415 */
[----:B------:R-:W-:Y:S01]  /*6010*/  SYNCS.ARRIVE.TRANS64.RED.A1T0 RZ, [UR33], RZ ;  /* 0x000000ffffff79a7 */ /* 0x000fe20008100421 */
[----:B------:R-:W-:Y:S05]  /*6020*/  BRA.U UP1, `(.L_x_114) ;  /* 0xfffffff501247547 */ /* 0x000fea000b83ffff */
[----:B------:R-:W-:-:S04]  /*6030*/  SHF.L.U32 R2, R15, 0x1f, RZ ;  /* 0x0000001f0f027819 */ /* 0x000fc800000006ff */
[----:B------:R-:W1:Y:S02]  /*6040*/  SYNCS.PHASECHK.TRANS64.TRYWAIT P0, [UR21+0x230], R2 ;  /* 0x00023002ff0075a7 */ /* 0x000e640008001115 */
[----:B-1----:R-:W-:Y:S05]  /*6050*/  @!P0 BRA `(.L_x_115) ;  /* 0x0000004000148947 */ /* 0x002fea0003800000 */
.L_x_237:
[----:B-1----:R-:W-:-:S07]  /*6060*/  MOV R0, UR21 ;  /* 0x0000001500007c02 */ /* 0x002fce0008000f00 */
.L_x_116:
[----:B-1----:R-:W-:-:S04]  /*6070*/  SHF.L.U32 R2, R15, 0x1f, RZ ;  /* 0x0000001f0f027819 */ /* 0x002fc800000006ff */
[----:B------:R1:W4:Y:S03]  /*6080*/  SYNCS.PHASECHK.TRANS64.TRYWAIT P0, [R0+URZ+0x238], R2 ;  /* 0x00023802000075a7 */ /* 0x00032600080011ff */
[----:B----4-:R-:W-:Y:S05]  /*6090*/  @!P0 NANOSLEEP.SYNCS 0x989680 ;  /* 0x009896800000895d */ /* 0x010fea0003900000 */
[----:B------:R-:W4:Y:S02]  /*60a0*/  @!P0 SYNCS.PHASECHK.TRANS64 P0, [R0+URZ+0x238], R2 ;  /* 0x00023802000085a7 */ /* 0x000f2400080010ff */
[----:B--234-:R-:W-:Y:S05]  /*60b0*/  @P0 EXIT ;  /* 0x000000000000094d */ /* 0x01cfea0003800000 */
[----:B------:R-:W-:Y:S05]  /*60c0*/  BRA `(.L_x_116) ;  /* 0xfffffffc00e87947 */ /* 0x000fea000383ffff */
.L_x_105:
[----:B------:R-:W-:-:S06]  /*60d0*/  UISETP.GE.AND UP0, UPT, UR17, 0x4, UPT ;  /* 0x000000041100788c */ /* 0x000fcc000bf06270 */
[----:B------:R-:W-:-:S13]  /*60e0*/  PLOP3.LUT P0, PT, PT, PT, UP0, 0x80, 0x8 ;  /* 0x000000000008781c */ /* 0x000fda0003f0f008 */
[----:B-1----:R-:W-:Y:S05]  /*60f0*/  @!P0 EXIT ;  /* 0x000000000000894d */ /* 0x002fea0003800000 */
[----:B------:R-:W-:Y:S01]  /*6100*/  BAR.SYNC.DEFER_BLOCKING 0x6, 0xa0 ;  /* 0x0182800000007b1d */ /* 0x000fe20000010000 */
[C---:B------:R-:W-:Y:S01]  /*6110*/  IMAD.SHL.U32 R7, R84.reuse, 0x40, RZ ;  /* 0x0000004054077824 */ /* 0x040fe200078e00ff */
[C---:B------:R-:W-:Y:S01]  /*6120*/  LOP3.LUT R86, R84.reuse, 0x60, RZ, 0xc0, !PT ;  /* 0x0000006054567812 */ /* 0x040fe200078ec0ff */
[C---:B------:R-:W-:Y:S01]  /*6130*/  IMAD.SHL.U32 R4, R84.reuse, 0x20, RZ ;  /* 0x0000002054047824 */ /* 0x040fe200078e00ff */
[----:B------:R-:W-:Y:S01]  /*6140*/  CS2R R82, SRZ ;  /* 0x0000000000527805 */ /* 0x000fe2000001ff00 */
[C---:B------:R-:W-:Y:S01]  /*6150*/  IMAD.SHL.U32 R5, R84.reuse, 0x8, RZ ;  /* 0x0000000854057824 */ /* 0x040fe200078e00ff */
[----:B------:R-:W-:Y:S02]  /*6160*/  UMOV UR44, 0x400 ;  /* 0x00000400002c7882 */ /* 0x000fe40000000000 */
[----:B------:R-:W1:Y:S01]  /*6170*/  LDC.64 R72, c[0x0][0x8b0] ;  /* 0x00022c00ff487b82 */ /* 0x000e620000000a00 */
[----:B------:R-:W-:Y:S01]  /*6180*/  ULEA UR44, UR45, UR44, 0x18 ;  /* 0x0000002c2d2c7291 */ /* 0x000fe2000f8ec0ff */
[----:B------:R-:W-:Y:S01]  /*6190*/  LOP3.LUT R6, R7, 0x180, RZ, 0xc0, !PT ;  /* 0x0000018007067812 */ /* 0x000fe200078ec0ff */
[----:B------:R-:W-:Y:S01]  /*61a0*/  IMAD.U32 R37, R84, 0x10000, RZ ;  /* 0x0001000054257824 */ /* 0x000fe200078e00ff */
[----:B------:R-:W-:Y:S01]  /*61b0*/  LOP3.LUT R4, R4, 0xc00, RZ, 0xc0, !PT ;  /* 0x00000c0004047812 */ /* 0x000fe200078ec0ff */
[----:B------:R-:W-:Y:S01]  /*61c0*/  UIADD3 UR4, UPT, UPT, UR44, 0x2400, URZ ;  /* 0x000024002c047890 */ /* 0x000fe2000fffe0ff */
[----:B------:R-:W-:Y:S01]  /*61d0*/  LOP3.LUT R5, R6, 0x30, R5, 0xf8, !PT ;  /* 0x0000003006057812 */ /* 0x000fe200078ef805 */
[----:B------:R-:W-:Y:S01]  /*61e0*/  IMAD.SHL.U32 R6, R84, 0x2, RZ ;  /* 0x0000000254067824 */ /* 0x000fe200078e00ff */
[----:B------:R-:W2:Y:S01]  /*61f0*/  LDC.64 R70, c[0x0][0x8a8] ;  /* 0x00022a00ff467b82 */ /* 0x000ea20000000a00 */
[----:B------:R-:W-:Y:S01]  /*6200*/  LOP3.LUT R4, R4, 0x40, R7, 0xf8, !PT ;  /* 0x0000004004047812 */ /* 0x000fe200078ef807 */
[----:B------:R-:W-:Y:S01]  /*6210*/  IMAD.MOV.U32 R36, RZ, RZ, RZ ;  /* 0x000000ffff247224 */ /* 0x000fe200078e00ff */
[----:B------:R-:W-:Y:S01]  /*6220*/  LOP3.LUT R37, R37, 0x600000, RZ, 0xc0, !PT ;  /* 0x0060000025257812 */ /* 0x000fe200078ec0ff */
[----:B------:R-:W-:Y:S01]  /*6230*/  IMAD.MOV.U32 R78, RZ, RZ, RZ ;  /* 0x000000ffff4e7224 */ /* 0x000fe200078e00ff */
[----:B------:R-:W-:-:S02]  /*6240*/  LOP3.LUT R84, R84, 0x2, RZ, 0xc0, !PT ;  /* 0x0000000254547812 */ /* 0x000fc400078ec0ff */
[----:B------:R-:W-:Y:S02]  /*6250*/  CS2R R80, SRZ ;  /* 0x0000000000507805 */ /* 0x000fe4000001ff00 */
[----:B------:R-:W-:Y:S01]  /*6260*/  LOP3.LUT R5, R5, 0x20, R6, 0x78, !PT ;  /* 0x0000002005057812 */ /* 0x000fe200078e7806 */
[----:B------:R-:W-:Y:S01]  /*6270*/  IMAD.U32 R85, RZ, RZ, UR4 ;  /* 0x00000004ff557e24 */ /* 0x000fe2000f8e00ff */
[----:B------:R-:W3:Y:S01]  /*6280*/  LDS R0, [UR44+0x300] ;  /* 0x0003002cff007984 */ /* 0x000ee20008000800 */
[----:B------:R-:W-:Y:S01]  /*6290*/  LOP3.LUT R4, R4, 0x200, R7, 0xf8, !PT ;  /* 0x0000020004047812 */ /* 0x000fe200078ef807 */
[----:B------:R-:W-:Y:S01]  /*62a0*/  IMAD.MOV R79, RZ, RZ, -R84 ;  /* 0x000000ffff4f7224 */ /* 0x000fe200078e0a54 */
[----:B------:R-:W4:Y:S02]  /*62b0*/  LDCU UR58, c[0x0][0x370] ;  /* 0x00006e00ff3a77ac */ /* 0x000f240008000800 */
[----:B------:R-:W-:Y:S01]  /*62c0*/  LOP3.LUT R69, R4, R5, RZ, 0xfc, !PT ;  /* 0x0000000504457212 */ /* 0x000fe200078efcff */
[----:B------:R-:W1:Y:S01]  /*62d0*/  LDCU UR43, c[0x0][0xb0c] ;  /* 0x00016180ff2b77ac */ /* 0x000e620008000800 */
[----:B------:R-:W1:Y:S01]  /*62e0*/  LDCU UR39, c[0x0][0xb30] ;  /* 0x00016600ff2777ac */ /* 0x000e620008000800 */
[----:B------:R-:W1:Y:S01]  /*62f0*/  LDCU.64 UR56, c[0x0][0x888] ;  /* 0x00011100ff3877ac */ /* 0x000e620008000a00 */
[----:B------:R-:W1:Y:S01]  /*6300*/  LDCU.64 UR40, c[0x0][0xb28] ;  /* 0x00016500ff2877ac */ /* 0x000e620008000a00 */
[----:B------:R-:W1:Y:S01]  /*6310*/  LDCU.64 UR60, c[0x0][0x890] ;  /* 0x00011200ff3c77ac */ /* 0x000e620008000a00 */
[----:B------:R-:W1:Y:S01]  /*6320*/  LDCU.128 UR52, c[0x0][0xb10] ;  /* 0x00016200ff3477ac */ /* 0x000e620008000c00 */
[----:B------:R-:W1:Y:S01]  /*6330*/  LDCU UR47, c[0x0][0x374] ;  /* 0x00006e80ff2f77ac */ /* 0x000e620008000800 */
[----:B------:R-:W-:Y:S01]  /*6340*/  UIADD3 UR62, UPT, UPT, UR44, 0x400, URZ ;  /* 0x000004002c3e7890 */ /* 0x000fe2000fffe0ff */
[----:B-1234-:R-:W-:-:S11]  /*6350*/  IMAD.IADD R37, R0, 0x1, R37 ;  /* 0x0000000100257824 */ /* 0x01efd600078e0225 */
.L_x_142:
[----:B------:R-:W-:Y:S02]  /*6360*/  LEA R3, R78, UR44, 0x3 ;  /* 0x0000002c4e037c11 */ /* 0x000fe4000f8e18ff */
[----:B------:R-:W-:Y:S02]  /*6370*/  SHF.L.U32 R0, R82, 0x1f, RZ ;  /* 0x0000001f52007819 */ /* 0x000fe400000006ff */
[----:B-1----:R-:W-:Y:S02]  /*6380*/  LEA R4, R78, UR44, 0x4 ;  /* 0x0000002c4e047c11 */ /* 0x002fe4000f8e20ff */
[----:B------:R-:W1:Y:S02]  /*6390*/  SYNCS.PHASECHK.TRANS64.TRYWAIT P0, [R3+URZ+0x250], R0 ;  /* 0x00025000030075a7 */ /* 0x000e6400080011ff */
[----:B-1----:R-:W-:Y:S05]  /*63a0*/  @!P0 BRA `(.L_x_117) ;  /* 0x0000003c00588947 */ /* 0x002fea0003800000 */
.L_x_238:
        /* <DEDUP_REMOVED lines=8> */
[----:B--2---:R-:W-:Y:S11]  /*6430*/  LOP3.LUT P0, RZ, R6, 0x1, RZ, 0xc0, !PT ;  /* 0x0000000106ff7812 */ /* 0x004ff6000780c0ff */
[----:B------:R-:W-:Y:S02]  /*6440*/  @!UPT UIADD3 URZ, UPT, UPT, URZ, URZ, URZ ;  /* 0x000000fffffff290 */ /* 0x000fe4000fffe0ff */
[----:B---3--:R-:W-:Y:S01]  /*6450*/  VOTEU.ANY UP1, P0 ;  /* 0x0000000000ff7886 */ /* 0x008fe20000020100 */
[----:B------:R-:W-:Y:S01]  /*6460*/  PLOP3.LUT P0, PT, PT, PT, UP1, 0x80, 0x8 ;  /* 0x000000000008781c */ /* 0x000fe20003f0f018 */
[----:B------:R-:W-:Y:S11]  /*6470*/  UP2UR UR46, UPR, URZ, 0x2 ;  /* 0x00000002ff2e7883 */ /* 0x000ff60008000000 */
[----:B------:R-:W-:Y:S01]  /*6480*/  @!UPT UIADD3 URZ, UPT, UPT, URZ, URZ, URZ ;  /* 0x000000fffffff290 */ /* 0x000fe2000fffe0ff */
[----:B-1----:R-:W-:Y:S02]  /*6490*/  @P0 SHF.R.U32.HI R0, RZ, 0x10, R5 ;  /* 0x00000010ff000819 */ /* 0x002fe40000011605 */
        /* <DEDUP_REMOVED lines=12> */
[----:B------:R-:W2:Y:S01]  /*6560*/  LDCU UR12, c[0x0][0xb20] ;  /* 0x00016400ff0c77ac */ /* 0x000ea20008000800 */
[----:B------:R-:W-:Y:S02]  /*6570*/  UIMAD.WIDE.U32 UR4, UR47, UR55, URZ ;  /* 0x000000372f0472a5 */ /* 0x000fe4000f8e00ff */
[----:B------:R-:W-:Y:S02]  /*6580*/  UIMAD.WIDE.U32 UR6, UR58, UR52, URZ ;  /* 0x000000343a0672a5 */ /* 0x000fe4000f8e00ff */
[----:B------:R-:W-:Y:S02]  /*6590*/  UISETP.NE.AND UP0, UPT, UR54, 0x1, UPT ;  /* 0x000000013600788c */ /* 0x000fe4000bf05270 */
[----:B------:R-:W-:Y:S02]  /*65a0*/  UIMAD.WIDE.U32 UR8, UR37, UR55, URZ ;  /* 0x00000037250872a5 */ /* 0x000fe4000f8e00ff */
[----:B------:R-:W-:Y:S02]  /*65b0*/  UIMAD.WIDE.U32 UR10, UR38, UR52, URZ ;  /* 0x00000034260a72a5 */ /* 0x000fe4000f8e00ff */
[----:B------:R-:W-:Y:S02]  /*65c0*/  UISETP.NE.AND UP1, UPT, UR43, 0x1, UPT ;  /* 0x000000012b00788c */ /* 0x000fe4000bf25270 */
[----:B------:R-:W-:Y:S01]  /*65d0*/  UISETP.NE.AND UP2, UPT, UR42, 0x1, UPT ;  /* 0x000000012a00788c */ /* 0x000fe2000bf45270 */
[----:B------:R-:W-:Y:S02]  /*65e0*/  UMOV UR4, UR5 ;  /* 0x0000000500047c82 */ /* 0x000fe40008000000 */
[----:B--2---:R-:W-:Y:S03]  /*65f0*/  USHF.R.U32.HI UR5, URZ, UR12, UR4 ;  /* 0x0000000cff057299 */ /* 0x004fe60008011604 */
[----:B------:R-:W-:Y:S02]  /*6600*/  UMOV UR4, UR7 ;  /* 0x0000000700047c82 */ /* 0x000fe40008000000 */
[----:B------:R-:W-:Y:S02]  /*6610*/  USHF.R.U32.HI UR7, URZ, UR53, UR4 ;  /* 0x00000035ff077299 */ /* 0x000fe40008011604 */
[----:B------:R-:W-:Y:S02]  /*6620*/  USEL UR4, UR47, UR5, !UP0 ;  /* 0x000000052f047287 */ /* 0x000fe4000c000000 */
[----:B------:R-:W-:Y:S01]  /*6630*/  USEL UR7, UR58, UR7, !UP1 ;  /* 0x000000073a077287 */ /* 0x000fe2000c800000 */
[----:B------:R-:W-:Y:S01]  /*6640*/  UMOV UR5, UR9 ;  /* 0x0000000900057c82 */ /* 0x000fe20008000000 */
[----:B------:R-:W-:Y:S02]  /*6650*/  UIMAD.WIDE.U32 UR8, UR4, UR40, URZ ;  /* 0x00000028040872a5 */ /* 0x000fe4000f8e00ff */
[----:B------:R-:W-:Y:S03]  /*6660*/  USHF.R.U32.HI UR6, URZ, UR12, UR5 ;  /* 0x0000000cff067299 */ /* 0x000fe60008011605 */
[----:B------:R-:W-:Y:S01]  /*6670*/  UMOV UR5, UR11 ;  /* 0x0000000b00057c82 */ /* 0x000fe20008000000 */
[----:B------:R-:W-:Y:S02]  /*6680*/  UIMAD.WIDE.U32 UR10, UR7, UR40, URZ ;  /* 0x00000028070a72a5 */ /* 0x000fe4000f8e00ff */
[----:B------:R-:W-:Y:S02]  /*6690*/  USHF.R.U32.HI UR12, URZ, UR53, UR5 ;  /* 0x00000035ff0c7299 */ /* 0x000fe40008011605 */
[----:B------:R-:W-:Y:S01]  /*66a0*/  USEL UR6, UR37, UR6, !UP0 ;  /* 0x0000000625067287 */ /* 0x000fe2000c000000 */
[----:B------:R-:W-:Y:S02]  /*66b0*/  UMOV UR5, UR9 ;  /* 0x0000000900057c82 */ /* 0x000fe40008000000 */
[----:B------:R-:W-:Y:S01]  /*66c0*/  UMOV UR10, UR11 ;  /* 0x0000000b000a7c82 */ /* 0x000fe20008000000 */
[----:B------:R-:W-:Y:S02]  /*66d0*/  @UP2 USHF.R.U32.HI UR4, URZ, UR41, UR5 ;  /* 0x00000029ff042299 */ /* 0x000fe40008011605 */
[----:B------:R-:W-:Y:S02]  /*66e0*/  @UP2 USHF.R.U32.HI UR7, URZ, UR41, UR10 ;  /* 0x00000029ff072299 */ /* 0x000fe4000801160a */
[----:B------:R-:W-:Y:S02]  /*66f0*/  UIMAD UR4, UR42, UR4, URZ ;  /* 0x000000042a0472a4 */ /* 0x000fe4000f8e02ff */
[----:B------:R-:W-:Y:S02]  /*6700*/  UIMAD.WIDE.U32 UR10, UR6, UR40, URZ ;  /* 0x00000028060a72a5 */ /* 0x000fe4000f8e00ff */
[----:B------:R-:W-:Y:S02]  /*6710*/  USEL UR5, UR38, UR12, !UP1 ;  /* 0x0000000c26057287 */ /* 0x000fe4000c800000 */
[----:B------:R-:W-:Y:S02]  /*6720*/  UIMAD UR8, UR42, UR7, URZ ;  /* 0x000000072a0872a4 */ /* 0x000fe4000f8e02ff */
[----:B------:R-:W-:Y:S03]  /*6730*/  UISETP.GE.AND UP0, UPT, UR6, UR4, UPT ;  /* 0x000000040600728c */ /* 0x000fe6000bf06270 */
[----:B------:R-:W-:Y:S01]  /*6740*/  UMOV UR4, UR11 ;  /* 0x0000000b00047c82 */ /* 0x000fe20008000000 */
[----:B------:R-:W-:Y:S02]  /*6750*/  UISETP.GE.OR UP0, UPT, UR5, UR8, UP0 ;  /* 0x000000080500728c */ /* 0x000fe40008706670 */
[----:B------:R-:W-:Y:S02]  /*6760*/  USHF.R.U32.HI UR4, URZ, UR41, UR4 ;  /* 0x00000029ff047299 */ /* 0x000fe40008011604 */
[----:B------:R-:W-:Y:S02]  /*6770*/  UIMAD.WIDE.U32 UR8, UR5, UR40, URZ ;  /* 0x00000028050872a5 */ /* 0x000fe4000f8e00ff */
[----:B------:R-:W-:Y:S02]  /*6780*/  USEL UR11, UR6, UR4, !UP2 ;  /* 0x00000004060b7287 */ /* 0x000fe4000d000000 */
[----:B------:R-:W-:Y:S02]  /*6790*/  UIADD3 UR8, UPT, UPT, -UR5, URZ, URZ ;  /* 0x000000ff05087290 */ /* 0x000fe4000fffe1ff */
[----:B------:R-:W-:Y:S01]  /*67a0*/  UIADD3 UR10, UPT, UPT, -UR11, URZ, URZ ;  /* 0x000000ff0b0a7290 */ /* 0x000fe2000fffe1ff */
[----:B------:R-:W-:Y:S01]  /*67b0*/  @!UP0 UMOV UR4, UR9 ;  /* 0x0000000900048c82 */ /* 0x000fe20008000000 */
[----:B------:R-:W-:Y:S02]  /*67c0*/  UIADD3 UR9, UPT, UPT, -UR6, URZ, URZ ;  /* 0x000000ff06097290 */ /* 0x000fe4000fffe1ff */
[----:B------:R-:W-:Y:S02]  /*67d0*/  @!UP0 USHF.R.U32.HI UR4, URZ, UR41, UR4 ;  /* 0x00000029ff048299 */ /* 0x000fe40008011604 */
[----:B------:R-:W-:Y:S02]  /*67e0*/  UIMAD UR10, UR42, UR10, UR6 ;  /* 0x0000000a2a0a72a4 */ /* 0x000fe4000f8e0206 */
[----:B------:R-:W-:Y:S04]  /*67f0*/  @!UP0 USEL UR4, UR5, UR4, !UP2 ;  /* 0x0000000405048287 */ /* 0x000fe8000d000000 */
[----:B------:R-:W-:Y:S02]  /*6800*/  @!UP0 UIMAD UR10, UR7, UR10, UR4 ;  /* 0x0000000a070a82a4 */ /* 0x000fe4000f8e0204 */
[----:B------:R-:W-:Y:S02]  /*6810*/  @!UP0 UIADD3 UR11, UPT, UPT, UR11, -UR4, URZ ;  /* 0x800000040b0b8290 */ /* 0x000fe4000fffe0ff */
[----:B------:R-:W-:Y:S02]  /*6820*/  UIMAD UR7, UR43, UR8, UR38 ;  /* 0x000000082b0772a4 */ /* 0x000fe4000f8e0226 */
[----:B------:R-:W-:Y:S02]  /*6830*/  @!UP0 UIMAD UR6, UR11, UR42, UR5 ;  /* 0x0000002a0b0682a4 */ /* 0x000fe4000f8e0205 */
[----:B------:R-:W-:Y:S01]  /*6840*/  UIMAD UR4, UR54, UR9, UR37 ;  /* 0x00000009360472a4 */ /* 0x000fe2000f8e0225 */
[----:B------:R-:W-:Y:S02]  /*6850*/  @!UP0 UMOV UR5, UR10 ;  /* 0x0000000a00058c82 */ /* 0x000fe40008000000 */
[----:B------:R-:W-:Y:S02]  /*6860*/  UIMAD UR38, UR5, UR43, UR7 ;  /* 0x0000002b052672a4 */ /* 0x000fe4000f8e0207 */
[----:B------:R-:W-:Y:S11]  /*6870*/  UIMAD UR37, UR6, UR54, UR4 ;  /* 0x00000036062572a4 */ /* 0x000ff6000f8e0204 */
[----:B------:R-:W-:Y:S01]  /*6880*/  @!UPT UIADD3 URZ, UPT, UPT, URZ, URZ, URZ ;  /* 0x000000fffffff290 */ /* 0x000fe2000fffe0ff */
.L_x_118:
[----:B------:R-:W-:Y:S01]  /*6890*/  UISETP.NE.AND UP0, UPT, UR39, 0x1, UPT ;  /* 0x000000012700788c */ /* 0x000fe2000bf05270 */
[----:B------:R-:W-:Y:S01]  /*68a0*/  IADD3 R78, PT, PT, R78, 0x1, RZ ;  /* 0x000000014e4e7810 */ /* 0x000fe20007ffe0ff */
[----:B------:R-:W-:Y:S02]  /*68b0*/  USHF.L.U32 UR50, UR16, 0x6, URZ ;  /* 0x0000000610327899 */ /* 0x000fe400080006ff */
[----:B------:R-:W-:Y:S07]  /*68c0*/  USHF.L.U32 UR49, UR20, 0x7, URZ ;  /* 0x0000000714317899 */ /* 0x000fee00080006ff */
[----:B------:R-:W2:Y:S01]  /*68d0*/  @!UP0 LDCU.128 UR12, c[0x0][0xb10] ;  /* 0x00016200ff0c87ac */ /* 0x000ea20008000c00 */
[----:B------:R-:W3:Y:S01]  /*68e0*/  @!UP0 LDCU UR5, c[0x0][0xb0c] ;  /* 0x00016180ff0587ac */ /* 0x000ee20008000800 */
[----:B------:R-:W4:Y:S01]  /*68f0*/  @!UP0 LDCU UR10, c[0x0][0xb20] ;  /* 0x00016400ff0a87ac */ /* 0x000f220008000800 */
[----:B--2---:R-:W-:Y:S02]  /*6900*/  UIMAD.WIDE.U32 UR8, UR38, UR12, URZ ;  /* 0x0000000c260872a5 */ /* 0x004fe4000f8e00ff */
[----:B------:R-:W-:Y:S02]  /*6910*/  UIMAD.WIDE.U32 UR6, UR37, UR15, URZ ;  /* 0x0000000f250672a5 */ /* 0x000fe4000f8e00ff */
[----:B------:R-:W-:Y:S03]  /*6920*/  @!UP0 UISETP.NE.AND UP1, UPT, UR14, 0x1, UPT ;  /* 0x000000010e00888c */ /* 0x000fe6000bf25270 */
[----:B------:R-:W-:Y:S01]  /*6930*/  @!UP0 UMOV UR4, UR9 ;  /* 0x0000000900048c82 */ /* 0x000fe20008000000 */
[----:B---3--:R-:W-:Y:S02]  /*6940*/  @!UP0 UISETP.NE.AND UP2, UPT, UR5, 0x1, UPT ;  /* 0x000000010500888c */ /* 0x008fe4000bf45270 */
[----:B------:R-:W-:Y:S01]  /*6950*/  @!UP0 USHF.R.U32.HI UR4, URZ, UR13, UR4 ;  /* 0x0000000dff048299 */ /* 0x000fe20008011604 */
[----:B------:R-:W-:Y:S02]  /*6960*/  @!UP0 UMOV UR6, UR7 ;  /* 0x0000000700068c82 */ /* 0x000fe40008000000 */
[----:B----4-:R-:W-:Y:S02]  /*6970*/  @!UP0 USHF.R.U32.HI UR6, URZ, UR10, UR6 ;  /* 0x0000000aff068299 */ /* 0x010fe40008011606 */
[----:B------:R-:W-:Y:S02]  /*6980*/  @!UP0 USEL UR7, UR38, UR4, !UP2 ;  /* 0x0000000426078287 */ /* 0x000fe4000d000000 */
[----:B------:R-:W-:Y:S04]  /*6990*/  @!UP0 USEL UR6, UR37, UR6, !UP1 ;  /* 0x0000000625068287 */ /* 0x000fe8000c800000 */
[----:B------:R-:W-:Y:S02]  /*69a0*/  @!UP0 UIADD3 UR4, UPT, UPT, -UR7, UR6, URZ ;  /* 0x0000000607048290 */ /* 0x000fe4000fffe1ff */
[----:B------:R-:W-:Y:S02]  /*69b0*/  @!UP0 UIADD3 UR6, UPT, UPT, UR7, -UR6, URZ ;  /* 0x8000000607068290 */ /* 0x000fe4000fffe0ff */
[----:B------:R-:W-:Y:S02]  /*69c0*/  @!UP0 UIMAD UR38, UR4, UR5, UR38 ;  /* 0x00000005042682a4 */ /* 0x000fe4000f8e0226 */
[----:B------:R-:W-:Y:S02]  /*69d0*/  @!UP0 UIMAD UR37, UR6, UR14, UR37 ;  /* 0x0000000e062582a4 */ /* 0x000fe4000f8e0225 */
[----:B------:R-:W-:Y:S09]  /*69e0*/  ULOP3.LUT UP0, URZ, UR62, 0x1b0, URZ, 0xc0, !UPT ;  /* 0x000001b03eff7892 */ /* 0x000ff2000f80c0ff */
[----:B------:R-:W-:Y:S05]  /*69f0*/  BRA.U !UP0, `(.L_x_119) ;  /* 0x0000000108407547 */ /* 0x000fea000b800000 */
[----:B------:R-:W2:Y:S01]  /*6a00*/  LDCU.64 UR8, c[0x4][0x80] ;  /* 0x01001000ff0877ac */ /* 0x000ea20008000a00 */
[----:B------:R-:W-:Y:S01]  /*6a10*/  MOV R3, 0x0 ;  /* 0x0000000000037802 */ /* 0x000fe20000000f00 */
[----:B------:R-:W-:Y:S02]  /*6a20*/  HFMA2 R12, -RZ, RZ, 0, 5.9604644775390625e-08 ;  /* 0x00000001ff0c7431 */ /* 0x000fe400000001ff */
[----:B------:R-:W-:Y:S02]  /*6a30*/  IMAD.MOV.U32 R8, RZ, RZ, 0x70 ;  /* 0x00000070ff087424 */ /* 0x000fe400078e00ff */
[----:B------:R-:W-:Y:S01]  /*6a40*/  IMAD.MOV.U32 R13, RZ, RZ, RZ ;  /* 0x000000ffff0d7224 */ /* 0x000fe200078e00ff */
[----:B------:R-:W3:Y:S01]  /*6a50*/  LDCU.64 UR6, c[0x4][0x88] ;  /* 0x01001100ff0677ac */ /* 0x000ee20008000a00 */
[----:B------:R-:W4:Y:S01]  /*6a60*/  LDC.64 R2, c[0x4][R3] ;  /* 0x0100000003027b82 */ /* 0x000f220000000a00 */
[----:B------:R-:W1:Y:S01]  /*6a70*/  LDCU.64 UR4, c[0x4][0x8] ;  /* 0x01000100ff0477ac */ /* 0x000e620008000a00 */
[----:B--2---:R-:W-:Y:S01]  /*6a80*/  MOV R5, UR9 ;  /* 0x0000000900057c02 */ /* 0x004fe20008000f00 */
[----:B------:R-:W-:Y:S01]  /*6a90*/  IMAD.U32 R4, RZ, RZ, UR8 ;  /* 0x00000008ff047e24 */ /* 0x000fe2000f8e00ff */
[----:B---3--:R-:W-:Y:S01]  /*6aa0*/  MOV R7, UR7 ;  /* 0x0000000700077c02 */ /* 0x008fe20008000f00 */
[----:B------:R-:W-:Y:S01]  /*6ab0*/  IMAD.U32 R6, RZ, RZ, UR6 ;  /* 0x00000006ff067e24 */ /* 0x000fe2000f8e00ff */
[----:B-1----:R-:W-:Y:S01]  /*6ac0*/  MOV R11, UR5 ;  /* 0x00000005000b7c02 */ /* 0x002fe20008000f00 */
[----:B------:R-:W-:Y:S02]  /*6ad0*/  IMAD.U32 R10, RZ, RZ, UR4 ;  /* 0x00000004ff0a7e24 */ /* 0x000fe4000f8e00ff */
[----:B------:R-:W-:Y:S07]  /*6ae0*/  LEPC R20, `(.L_x_119) ;  /* 0x000000001014794e */ /* 0x000fee0000000000 */
[----:B----45:R-:W-:Y:S05]  /*6af0*/  CALL.ABS.NOINC R2 ;  /* 0x0000000002007343 */ /* 0x030fea0003c00000 */
.L_x_119:
[----:B------:R-:W-:Y:S01]  /*6b00*/  LOP3.LUT P0, RZ, R85, 0x1b0, RZ, 0xc0, !PT ;  /* 0x000001b055ff7812 */ /* 0x000fe2000780c0ff */
[----:B------:R-:W-:Y:S11]  /*6b10*/  BSSY.RECONVERGENT B6, `(.L_x_120) ;  /* 0x0000013000067945 */ /* 0x000ff60003800200 */
[----:B------:R-:W-:Y:S01]  /*6b20*/  @!UPT UIADD3 URZ, UPT, UPT, URZ, URZ, URZ ;  /* 0x000000fffffff290 */ /* 0x000fe2000fffe0ff */
[----:B------:R-:W-:Y:S05]  /*6b30*/  @!P0 BRA `(.L_x_121) ;  /* 0x0000000000408947 */ /* 0x000fea0003800000 */
        /* <DEDUP_REMOVED lines=16> */
.L_x_121:
[----:B------:R-:W-:Y:S05]  /*6c40*/  BSYNC.RECONVERGENT B6 ;  /* 0x0000000000067941 */ /* 0x000fea0003800200 */
.L_x_120:
[----:B------:R-:W-:Y:S01]  /*6c50*/  R2UR UR4, R77 ;  /* 0x000000004d0472ca */ /* 0x000fe200000e0000 */
[----:B------:R-:W-:Y:S01]  /*6c60*/  UISETP.NE.U32.AND UP0, UPT, UR60, URZ, UPT ;  /* 0x000000ff3c00728c */ /* 0x000fe2000bf05070 */
[----:B------:R-:W-:Y:S02]  /*6c70*/  ISETP.NE.U32.AND P4, PT, R72, RZ, PT ;  /* 0x000000ff4800720c */ /* 0x000fe40003f85070 */
[----:B------:R-:W-:Y:S01]  /*6c80*/  ISETP.NE.U32.AND P2, PT, RZ, UR56, PT ;  /* 0x00000038ff007c0c */ /* 0x000fe2000bf45070 */
[----:B------:R-:W-:Y:S01]  /*6c90*/  UISETP.NE.AND.EX UP1, UPT, UR61, URZ, UPT, UP0 ;  /* 0x000000ff3d00728c */ /* 0x000fe2000bf25300 */
[----:B------:R-:W-:Y:S01]  /*6ca0*/  ISETP.NE.AND.EX P4, PT, R73, RZ, PT, P4 ;  /* 0x000000ff4900720c */ /* 0x000fe20003f85340 */
[----:B------:R-:W-:Y:S01]  /*6cb0*/  UPLOP3.LUT UP0, UPT, UPT, UPT, UPT, 0x40, 0x4 ;  /* 0x000000000004789c */ /* 0x000fe20003f0e870 */
[----:B------:R-:W-:Y:S05]  /*6cc0*/  ISETP.NE.AND.EX P2, PT, RZ, UR57, PT, P2 ;  /* 0x00000039ff007c0c */ /* 0x000fea000bf45320 */
[----:B------:R-:W-:Y:S06]  /*6cd0*/  UISETP.NE.AND UP2, UPT, UR4, URZ, UPT ;  /* 0x000000ff0400728c */ /* 0x000fec000bf45270 */
[----:B------:R-:W-:Y:S05]  /*6ce0*/  PLOP3.LUT P1, PT, PT, PT, UP2, 0x80, 0x8 ;  /* 0x000000000008781c */ /* 0x000fea0003f2f028 */
[----:B------:R-:W-:Y:S06]  /*6cf0*/  @UP2 UPLOP3.LUT UP0, UPT, UPT, UPT, UP1, 0x80, 0x8 ;  /* 0x000000000008289c */ /* 0x000fec0003f0f010 */
[----:B------:R-:W-:Y:S01]  /*6d00*/  PLOP3.LUT P0, PT, PT, PT, UP0, 0x80, 0x8 ;  /* 0x000000000008781c */ /* 0x000fe20003f0f008 */
[----:B------:R-:W-:Y:S01]  /*6d10*/  @!UPT UIADD3 URZ, UPT, UPT, URZ, URZ, URZ ;  /* 0x000000fffffff290 */ /* 0x000fe2000fffe0ff */
[----:B------:R-:W-:Y:S11]  /*6d20*/  BRA.U !UP1, `(.L_x_122) ;  /* 0x00000001093c7547 */ /* 0x000ff6000b800000 */
[----:B------:R-:W-:Y:S01]  /*6d30*/  UISETP.NE.U32.AND UP0, UPT, UR56, URZ, UPT ;  /* 0x000000ff3800728c */ /* 0x000fe2000bf05070 */
[----:B-1----:R-:W-:Y:S01]  /*6d40*/  HFMA2 R0, -RZ, RZ, 0, 5.9604644775390625e-08 ;  /* 0x00000001ff007431 */ /* 0x002fe200000001ff */
[----:B------:R-:W1:Y:S01]  /*6d50*/  LDCU.64 UR8, c[0x0][0x358] ;  /* 0x00006b00ff0877ac */ /* 0x000e620008000a00 */
[----:B------:R-:W-:Y:S01]  /*6d60*/  IMAD.MOV.U32 R74, RZ, RZ, 0x1 ;  /* 0x00000001ff4a7424 */ /* 0x000fe200078e00ff */
[----:B------:R-:W-:Y:S06]  /*6d70*/  UISETP.NE.AND.EX UP0, UPT, UR57, URZ, UPT, UP0 ;  /* 0x000000ff3900728c */ /* 0x000fec000bf05300 */
[----:B------:R-:W-:Y:S05]  /*6d80*/  PLOP3.LUT P3, PT, PT, PT, UP0, 0x80, 0x8 ;  /* 0x000000000008781c */ /* 0x000fea0003f6f008 */
[----:B------:R-:W2:Y:S01]  /*6d90*/  @UP0 LDCU.64 UR4, c[0x0][0x888] ;  /* 0x00011100ff0407ac */ /* 0x000ea20008000a00 */
[----:B------:R-:W-:Y:S07]  /*6da0*/  @UP0 UIMAD UR6, UR36, UR60, URZ ;  /* 0x0000003c240602a4 */ /* 0x000fee000f8e02ff */
[----:B------:R-:W-:Y:S01]  /*6db0*/  @!P3 PRMT R74, R0, 0x7610, R74 ;  /* 0x00007610004ab816 */ /* 0x000fe2000000004a */
[----:B--2---:R-:W-:Y:S06]  /*6dc0*/  @UP0 UIMAD.WIDE UR4, UR6, 0x4, UR4 ;  /* 0x00000004060408a5 */ /* 0x004fec000f8e0204 */
[----:B-----5:R-:W-:Y:S01]  /*6dd0*/  IMAD.U32 R40, RZ, RZ, UR4 ;  /* 0x00000004ff287e24 */ /* 0x020fe2000f8e00ff */
[----:B------:R-:W-:Y:S04]  /*6de0*/  MOV R41, UR5 ;  /* 0x0000000500297c02 */ /* 0x000fe80008000f00 */
[----:B------:R-:W2:Y:S01]  /*6df0*/  @!UP0 LDCU UR4, c[0x0][0x880] ;  /* 0x00011000ff0487ac */ /* 0x000ea20008000800 */
[----:B-1----:R3:W5:Y:S02]  /*6e00*/  @P3 LDG.E R40, desc[UR8][R40.64] ;  /* 0x0000000828283981 */ /* 0x002764000c1e1900 */
[----:B--23--:R-:W-:Y:S02]  /*6e10*/  @!P3 IMAD.U32 R40, RZ, RZ, UR4 ;  /* 0x00000004ff28be24 */ /* 0x00cfe4000f8e00ff */
.L_x_122:
[----:B------:R-:W-:Y:S05]  /*6e20*/  @!P4 BRA `(.L_x_123) ;  /* 0x000000000024c947 */ /* 0x000fea0003800000 */
[----:B------:R-:W-:Y:S01]  /*6e30*/  ISETP.NE.U32.AND P3, PT, R70, RZ, PT ;  /* 0x000000ff4600720c */ /* 0x000fe20003f65070 */
[----:B------:R-:W2:Y:S03]  /*6e40*/  LDCU.64 UR4, c[0x0][0x358] ;  /* 0x00006b00ff0477ac */ /* 0x000ea60008000a00 */
[----:B------:R-:W-:Y:S11]  /*6e50*/  ISETP.NE.AND.EX P3, PT, R71, RZ, PT, P3 ;  /* 0x000000ff4700720c */ /* 0x000ff60003f65330 */
[----:B------:R-:W-:Y:S02]  /*6e60*/  @!UPT UIADD3 URZ, UPT, UPT, URZ, URZ, URZ ;  /* 0x000000fffffff290 */ /* 0x000fe4000fffe0ff */
[----:B------:R-:W3:Y:S01]  /*6e70*/  @P3 LDC.64 R2, c[0x0][0x8a8] ;  /* 0x00022a00ff023b82 */ /* 0x000ee20000000a00 */
[----:B-1----:R-:W-:Y:S04]  /*6e80*/  @P3 IMAD R0, R72, UR36, RZ ;  /* 0x0000002448003c24 */ /* 0x002fe8000f8e02ff */
[----:B---3--:R-:W-:Y:S05]  /*6e90*/  @P3 IMAD.WIDE R2, R0, 0x4, R2 ;  /* 0x0000000400023825 */ /* 0x008fea00078e0202 */
[----:B--2--5:R2:W5:Y:S02]  /*6ea0*/  @P3 LDG.E R38, desc[UR4][R2.64] ;  /* 0x0000000402263981 */ /* 0x024564000c1e1900 */
[----:B--2---:R-:W3:Y:S02]  /*6eb0*/  @!P3 LDC R38, c[0x0][0x8a0] ;  /* 0x00022800ff26bb82 */ /* 0x004ee40000000800 */
.L_x_123:
[----:B-----5:R-:W-:Y:S01]  /*6ec0*/  ISETP.NE.AND P4, PT, R40, RZ, PT ;  /* 0x000000ff2800720c */ /* 0x020fe20003f85270 */
[----:B------:R-:W-:Y:S01]  /*6ed0*/  BSSY B1, `(.L_x_124) ;  /* 0x0000042000017945 */ /* 0x000fe20003800000 */
[----:B------:R-:W-:Y:S01]  /*6ee0*/  SEL R6, RZ, 0xffffffff, P2 ;  /* 0xffffffffff067807 */ /* 0x000fe20001000000 */
[----:B------:R-:W-:Y:S01]  /*6ef0*/  IMAD.MOV.U32 R56, RZ, RZ, 0x1 ;  /* 0x00000001ff387424 */ /* 0x000fe200078e00ff */
[----:B------:R-:W-:Y:S02]  /*6f00*/  LOP3.LUT P3, RZ, R74, 0xff, RZ, 0xc0, !PT ;  /* 0x000000ff4aff7812 */ /* 0x000fe4000786c0ff */
[----:B------:R-:W-:Y:S02]  /*6f10*/  CS2R R46, SRZ ;  /* 0x00000000002e7805 */ /* 0x000fe4000001ff00 */
[----:B-1----:R-:W-:Y:S02]  /*6f20*/  @P1 SEL R0, RZ, 0xffffffff, P4 ;  /* 0xffffffffff001807 */ /* 0x002fe40002000000 */
[----:B------:R-:W-:Y:S02]  /*6f30*/  CS2R R44, SRZ ;  /* 0x00000000002c7805 */ /* 0x000fe4000001ff00 */
[----:B------:R-:W-:Y:S02]  /*6f40*/  LEA R3, R81, UR44, 0x3 ;  /* 0x0000002c51037c11 */ /* 0x000fe4000f8e18ff */
[----:B------:R-:W-:Y:S02]  /*6f50*/  CS2R R50, SRZ ;  /* 0x0000000000327805 */ /* 0x000fe4000001ff00 */
[----:B------:R-:W-:Y:S02]  /*6f60*/  @P0 SEL R0, R6, R0, !P3 ;  /* 0x0000000006000207 */ /* 0x000fe40005800000 */
[----:B------:R-:W-:Y:S02]  /*6f70*/  CS2R R48, SRZ ;  /* 0x0000000000307805 */ /* 0x000fe4000001ff00 */
[----:B------:R-:W-:Y:S02]  /*6f80*/  LEA R43, R36, UR44, 0x3 ;  /* 0x0000002c242b7c11 */ /* 0x000fe4000f8e18ff */
[----:B------:R-:W-:Y:S02]  /*6f90*/  @P1 LOP3.LUT R0, R0, 0x1, RZ, 0xc0, !PT ;  /* 0x0000000100001812 */ /* 0x000fe400078ec0ff */
[----:B------:R-:W-:Y:S02]  /*6fa0*/  SHF.L.U32 R4, R83, 0x1f, RZ ;  /* 0x0000001f53047819 */ /* 0x000fe400000006ff */
[----:B------:R-:W-:Y:S02]  /*6fb0*/  ISETP.NE.U32.OR P6, PT, R0, 0x1, !P1 ;  /* 0x000000010000780c */ /* 0x000fe40004fc5470 */
[----:B------:R-:W-:Y:S02]  /*6fc0*/  PLOP3.LUT P2, PT, PT, PT, UP1, 0x80, 0x8 ;  /* 0x000000000008781c */ /* 0x000fe40003f4f018 */
[----:B------:R-:W-:Y:S02]  /*6fd0*/  LEA.HI R39, R36, R36, RZ, 0x1 ;  /* 0x0000002424277211 */ /* 0x000fe400078f08ff */
[----:B------:R-:W-:Y:S02]  /*6fe0*/  SEL R5, RZ, 0xffffffff, P4 ;  /* 0xffffffffff057807 */ /* 0x000fe40002000000 */
[----:B------:R-:W-:Y:S05]  /*6ff0*/  P2R R2, PR, RZ, 0x40 ;  /* 0x00000040ff027803 */ /* 0x000fea0000000000 */
[----:B------:R-:W-:Y:S02]  /*7000*/  @P6 SHF.L.U32 R0, R80, 0x1f, RZ ;  /* 0x0000001f50006819 */ /* 0x000fe400000006ff */
[----:B------:R-:W-:Y:S02]  /*7010*/  @P2 SEL R5, R6, R5, !P3 ;  /* 0x0000000506052207 */ /* 0x000fe40005800000 */
[----:B------:R1:W2:Y:S02]  /*7020*/  @P6 SYNCS.PHASECHK.TRANS64.TRYWAIT P1, [R3+URZ+0x220], R0 ;  /* 0x00022000030065a7 */ /* 0x0002a400080211ff */
[----:B------:R-:W-:Y:S04]  /*7030*/  LOP3.LUT R5, R5, 0x1, RZ, 0xc0, !PT ;  /* 0x0000000105057812 */ /* 0x000fe800078ec0ff */
[----:B------:R-:W-:Y:S04]  /*7040*/  ISETP.NE.U32.AND P5, PT, R5, 0x1, PT ;  /* 0x000000010500780c */ /* 0x000fe80003fa5070 */
[----:B------:R-:W-:Y:S01]  /*7050*/  P2R R57, PR, RZ, 0x20 ;  /* 0x00000020ff397803 */ /* 0x000fe20000000000 */
[----:B------:R4:W3:Y:S01]  /*7060*/  SYNCS.PHASECHK.TRANS64.TRYWAIT P0, [R43+URZ+0x270], R4 ;  /* 0x000270042b0075a7 */ /* 0x0008e200080011ff */
[C---:B-1----:R-:W-:Y:S01]  /*7070*/  IMAD.SHL.U32 R0, R39.reuse, 0x40, RZ ;  /* 0x0000004027007824 */ /* 0x042fe200078e00ff */
[----:B------:R-:W-:Y:S04]  /*7080*/  LOP3.LUT R39, R39, 0xffe, RZ, 0xc0, !PT ;  /* 0x00000ffe27277812 */ /* 0x000fe800078ec0ff */
[----:B------:R-:W-:Y:S01]  /*7090*/  LOP3.LUT R0, R0, 0xffffff80, RZ, 0xc0, !PT ;  /* 0xffffff8000007812 */ /* 0x000fe200078ec0ff */
[----:B------:R-:W-:Y:S04]  /*70a0*/  IMAD.IADD R39, R36, 0x1, -R39 ;  /* 0x0000000124277824 */ /* 0x000fe800078e0a27 */
[----:B------:R-:W-:Y:S04]  /*70b0*/  IMAD.IADD R0, R37, 0x1, R0 ;  /* 0x0000000125007824 */ /* 0x000fe800078e0200 */
[----:B------:R-:W-:Y:S01]  /*70c0*/  IMAD R39, R39, 0x100000, R0 ;  /* 0x0010000027277824 */ /* 0x000fe200078e0200 */
[----:B--2---:R-:W-:Y:S01]  /*70d0*/  @P6 SEL R56, RZ, 0x1, !P1 ;  /* 0x00000001ff386807 */ /* 0x004fe20004800000 */
[----:B----4-:R-:W-:Y:S06]  /*70e0*/  @!P6 BRA `(.L_x_125) ;  /* 0x000000000080e947 */ /* 0x010fec0003800000 */
[----:B------:R-:W-:Y:S01]  /*70f0*/  @P5 IMAD R6, R81, 0x1000, R69 ;  /* 0x0000100051065824 */ /* 0x000fe200078e0245 */
[----:B------:R-:W-:Y:S01]  /*7100*/  ISETP.NE.AND P1, PT, R56, RZ, PT ;  /* 0x000000ff3800720c */ /* 0x000fe20003f25270 */
[----:B------:R-:W-:Y:S01]  /*7110*/  BSSY B0, `(.L_x_126) ;  /* 0x000000b000007945 */ /* 0x000fe20003800000 */
[----:B------:R-:W-:Y:S01]  /*7120*/  CS2R R50, SRZ ;  /* 0x0000000000327805 */ /* 0x000fe2000001ff00 */
[----:B------:R-:W-:Y:S01]  /*7130*/  @P5 VIADD R5, R6, UR44 ;  /* 0x0000002c06055c36 */ /* 0x000fe20008000000 */
[----:B------:R-:W-:Y:S02]  /*7140*/  CS2R R48, SRZ ;  /* 0x0000000000307805 */ /* 0x000fe4000001ff00 */
[----:B------:R-:W-:Y:S02]  /*7150*/  CS2R R46, SRZ ;  /* 0x00000000002e7805 */ /* 0x000fe4000001ff00 */
[----:B------:R-:W-:Y:S01]  /*7160*/  CS2R R44, SRZ ;  /* 0x00000000002c7805 */ /* 0x000fe2000001ff00 */
[----:B------:R-:W-:Y:S04]  /*7170*/  @P5 IMAD R5, R84, -0x10, R5 ;  /* 0xfffffff054055824 */ /* 0x000fe800078e0205 */
[----:B------:R-:W-:Y:S05]  /*7180*/  @P1 BRA `(.L_x_127) ;  /* 0x00000000000c1947 */ /* 0x000fea0003800000 */
[----:B------:R-:W-:Y:S04]  /*7190*/  SHF.L.U32 R0, R80, 0x1f, RZ ;  /* 0x0000001f50007819 */ /* 0x000fe800000006ff */
[----:B------:R-:W1:Y:S02]  /*71a0*/  SYNCS.PHASECHK.TRANS64.TRYWAIT P1, [R3+URZ+0x220], R0 ;  /* 0x00022000030075a7 */ /* 0x000e6400080211ff */
[----:B-1----:R-:W-:Y:S05]  /*71b0*/  @!P1 BRA `(.L_x_128) ;  /* 0x0000002c00e89947 */ /* 0x002fea0003800000 */
.L_x_127:
[----:B------:R-:W-:Y:S05]  /*71c0*/  BSYNC B0 ;  /* 0x0000000000007941 */ /* 0x000fea0003800000 */
.L_x_126:
[----:B------:R-:W-:Y:S01]  /*71d0*/  ISETP.NE.AND P1, PT, R57, RZ, PT ;  /* 0x000000ff3900720c */ /* 0x000fe20003f25270 */
[----:B-1----:R-:W-:Y:S02]  /*71e0*/  VIADD R3, R3, 0x230 ;  /* 0x0000023003037836 */ /* 0x002fe40000000000 */
[----:B------:R-:W-:Y:S02]  /*71f0*/  IMAD.U32 R0, RZ, RZ, UR45 ;  /* 0x0000002dff007e24 */ /* 0x000fe4000f8e00ff */
[----:B------:R-:W-:Y:S03]  /*7200*/  VIADD R81, R81, 0x1 ;  /* 0x0000000151517836 */ /* 0x000fe60000000000 */
[----:B------:R-:W-:Y:S05]  /*7210*/  PRMT R0, R0, 0x654, R3 ;  /* 0x0000065400007816 */ /* 0x000fea0000000003 */
[----:B------:R1:W2:Y:S04]  /*7220*/  @P1 LDS.128 R48, [R6+UR44+0x400] ;  /* 0x0004002c06301984 */ /* 0x0002a80008000c00 */
[----:B------:R1:W4:Y:S01]  /*7230*/  @P1 LDS.128 R44, [R5+0x410] ;  /* 0x00041000052c1984 */ /* 0x0003220000000c00 */
[C---:B------:R-:W-:Y:S01]  /*7240*/  ISETP.NE.AND P1, PT, R81.reuse, 0x2, PT ;  /* 0x000000025100780c */ /* 0x040fe20003f25270 */
[----:B------:R-:W-:Y:S01]  /*7250*/  @!PT LDS RZ, [RZ] ;  /* 0x00000000fffff984 */ /* 0x000fe20000000800 */
[----:B------:R-:W-:Y:S01]  /*7260*/  @!PT LDS RZ, [RZ] ;  /* 0x00000000fffff984 */ /* 0x000fe20000000800 */
[----:B------:R-:W-:Y:S01]  /*7270*/  @!PT LDS RZ, [RZ] ;  /* 0x00000000fffff984 */ /* 0x000fe20000000800 */
[----:B------:R-:W-:Y:S01]  /*7280*/  @!PT LDS RZ, [RZ] ;  /* 0x00000000fffff984 */ /* 0x000fe20000000800 */
[----:B------:R5:W-:Y:S06]  /*7290*/  MEMBAR.ALL.CTA ;  /* 0x0000000000007992 */ /* 0x000bec0000008000 */
[----:B-----5:R-:W5:Y:S01]  /*72a0*/  FENCE.VIEW.ASYNC.S ;  /* 0x00000000000073c6 */ /* 0x020f620000000000 */
[----:B------:R-:W-:Y:S01]  /*72b0*/  SEL R81, R81, RZ, P1 ;  /* 0x000000ff51517207 */ /* 0x000fe20000800000 */
[----:B-----5:R5:W-:Y:S02]  /*72c0*/  SYNCS.ARRIVE.TRANS64.RED.A1T0 RZ, [R0+URZ], RZ ;  /* 0x000000ff00ff79a7 */ /* 0x020be400081004ff */
[----:B-----5:R-:W-:Y:S04]  /*72d0*/  SEL R0, RZ, 0x1, P1 ;  /* 0x00000001ff007807 */ /* 0x020fe80000800000 */
[----:B-12---:R-:W-:Y:S02]  /*72e0*/  LOP3.LUT R80, R80, R0, RZ, 0x3c, !PT ;  /* 0x0000000050507212 */ /* 0x006fe400078e3cff */
.L_x_125:
[----:B------:R-:W-:Y:S05]  /*72f0*/  BSYNC B1 ;  /* 0x0000000000017941 */ /* 0x000fea0003800000 */
.L_x_124:
[----:B------:R-:W-:Y:S04]  /*7300*/  SHF.R.U32.HI R0, RZ, 0x15, R39 ;  /* 0x00000015ff007819 */ /* 0x000fe80000011627 */
[----:B------:R-:W-:Y:S01]  /*7310*/  LOP3.LUT P1, RZ, R0, 0x3, R75, 0x48, !PT ;  /* 0x0000000300ff7812 */ /* 0x000fe2000782484b */
[----:B------:R-:W-:Y:S01]  /*7320*/  @!UPT UIADD3 URZ, UPT, UPT, URZ, URZ, URZ ;  /* 0x000000fffffff290 */ /* 0x000fe2000fffe0ff */
[----:B---3--:R-:W-:Y:S11]  /*7330*/  @P0 BRA `(.L_x_129) ;  /* 0x0000000000080947 */ /* 0x008ff60003800000 */
[----:B------:R-:W1:Y:S02]  /*7340*/  SYNCS.PHASECHK.TRANS64.TRYWAIT P0, [R43+URZ+0x270], R4 ;  /* 0x000270042b0075a7 */ /* 0x000e6400080011ff */
[----:B-1----:R-:W-:Y:S05]  /*7350*/  @!P0 BRA `(.L_x_130) ;  /* 0x0000002c00948947 */ /* 0x002fea0003800000 */
.L_x_129:
        /* <DEDUP_REMOVED lines=8> */
[----:B------:R-:W5:Y:S01]  /*73e0*/  LDCU.64 UR4, c[0x4][0x10] ;  /* 0x01000200ff0477ac */ /* 0x000f620008000a00 */
[----:B--2---:R-:W-:Y:S01]  /*73f0*/  MOV R5, UR9 ;  /* 0x0000000900057c02 */ /* 0x004fe20008000f00 */
[----:B-1----:R-:W-:Y:S01]  /*7400*/  IMAD.U32 R4, RZ, RZ, UR8 ;  /* 0x00000008ff047e24 */ /* 0x002fe2000f8e00ff */
[----:B---3--:R-:W-:Y:S01]  /*7410*/  MOV R7, UR7 ;  /* 0x0000000700077c02 */ /* 0x008fe20008000f00 */
[----:B------:R-:W-:Y:S01]  /*7420*/  IMAD.U32 R6, RZ, RZ, UR6 ;  /* 0x00000006ff067e24 */ /* 0x000fe2000f8e00ff */
[----:B-----5:R-:W-:Y:S01]  /*7430*/  MOV R11, UR5 ;  /* 0x00000005000b7c02 */ /* 0x020fe20008000f00 */
[----:B------:R-:W-:Y:S02]  /*7440*/  IMAD.U32 R10, RZ, RZ, UR4 ;  /* 0x00000004ff0a7e24 */ /* 0x000fe4000f8e00ff */
[----:B------:R-:W-:Y:S07]  /*7450*/  LEPC R20, `(.L_x_131) ;  /* 0x000000001014794e */ /* 0x000fee0000000000 */
[----:B----4-:R-:W-:Y:S05]  /*7460*/  CALL.ABS.NOINC R14 ;  /* 0x000000000e007343 */ /* 0x010fea0003c00000 */
.L_x_131:
[----:B------:R-:W-:Y:S05]  /*7470*/  WARPSYNC.ALL ;  /* 0x0000000000007948 */ /* 0x000fea0003800000 */
[----:B------:R-:W-:Y:S01]  /*7480*/  R2UR UR4, R39 ;  /* 0x00000000270472ca */ /* 0x000fe200000e0000 */
[----:B------:R-:W-:Y:S01]  /*7490*/  BSSY.RECONVERGENT B0, `(.L_x_132) ;  /* 0x00000a0000007945 */ /* 0x000fe20003800200 */
[----:B------:R-:W-:Y:S02]  /*74a0*/  ISETP.NE.AND P6, PT, R2, RZ, PT ;  /* 0x000000ff0200720c */ /* 0x000fe40003fc5270 */
[C---:B------:R-:W-:Y:S02]  /*74b0*/  SHF.L.U32 R2, R48.reuse, 0x10, RZ ;  /* 0x0000001030027819 */ /* 0x040fe400000006ff */
[C---:B------:R-:W-:Y:S02]  /*74c0*/  PRMT R3, R48.reuse, 0x8880, RZ ;  /* 0x0000888030037816 */ /* 0x040fe400000000ff */
[----:B------:R-:W-:Y:S02]  /*74d0*/  SHF.L.U32 R41, R48, 0x8, RZ ;  /* 0x0000000830297819 */ /* 0x000fe400000006ff */
[----:B------:R-:W-:Y:S02]  /*74e0*/  SHF.L.U32 R42, R49, 0x10, RZ ;  /* 0x00000010312a7819 */ /* 0x000fe400000006ff */
[----:B------:R-:W-:Y:S01]  /*74f0*/  ISETP.NE.AND P0, PT, R86, RZ, PT ;  /* 0x000000ff5600720c */ /* 0x000fe20003f05270 */
[----:B-1----:R-:W-:Y:S01]  /*7500*/  LDTM.16dp32bit_t0_t15.x32 R4, tmem[UR4] ;  /* 0x00000004000479ee */ /* 0x002fe20008a80000 */
[----:B------:R-:W1:Y:S01]  /*7510*/  LDTM.16dp32bit_t16_t31.x32 R4, tmem[UR4+0x20] ;  /* 0x00002004000479ee */ /* 0x000e620008aa0000 */
[----:B------:R-:W-:Y:S01]  /*7520*/  SHF.R.S32.HI R42, RZ, 0x18, R42 ;  /* 0x00000018ff2a7819 */ /* 0x000fe2000001142a */
[C---:B-1----:R-:W-:Y:S01]  /*7530*/  IMAD R0, R38.reuse, R4, RZ ;  /* 0x0000000426007224 */ /* 0x042fe200078e02ff */
[----:B------:R-:W-:Y:S01]  /*7540*/  SHF.R.S32.HI R4, RZ, 0x18, R2 ;  /* 0x00000018ff047819 */ /* 0x000fe20000011402 */
[C---:B------:R-:W-:Y:S01]  /*7550*/  IMAD R2, R38.reuse, R5, RZ ;  /* 0x0000000526027224 */ /* 0x040fe200078e02ff */
[----:B------:R-:W-:Y:S01]  /*7560*/  SHF.R.S32.HI R5, RZ, 0x18, R41 ;  /* 0x00000018ff057819 */ /* 0x000fe20000011429 */
[----:B------:R-:W-:Y:S01]  /*7570*/  IMAD R0, R3, R40, R0 ;  /* 0x0000002803007224 */ /* 0x000fe200078e0200 */
[----:B------:R-:W-:Y:S01]  /*7580*/  PRMT R41, R49, 0x8880, RZ ;  /* 0x0000888031297816 */ /* 0x000fe200000000ff */
[----:B------:R-:W-:Y:S02]  /*7590*/  IMAD R3, R38, R6, RZ ;  /* 0x0000000626037224 */ /* 0x000fe400078e02ff */
[-C--:B------:R-:W-:Y:S01]  /*75a0*/  IMAD R2, R4, R40.reuse, R2 ;  /* 0x0000002804027224 */ /* 0x080fe200078e0202 */
[----:B------:R-:W-:Y:S01]  /*75b0*/  SHF.R.S32.HI R4, RZ, 0x18, R48 ;  /* 0x00000018ff047819 */ /* 0x000fe20000011430 */
[----:B------:R-:W-:Y:S02]  /*75c0*/  IMAD R7, R38, R7, RZ ;  /* 0x0000000726077224 */ /* 0x000fe400078e02ff */
[-C--:B------:R-:W-:Y:S02]  /*75d0*/  IMAD R3, R5, R40.reuse, R3 ;  /* 0x0000002805037224 */ /* 0x080fe400078e0203 */
[----:B------:R-:W-:Y:S02]  /*75e0*/  IMAD R7, R4, R40, R7 ;  /* 0x0000002804077224 */ /* 0x000fe400078e0207 */
[C---:B------:R-:W-:Y:S02]  /*75f0*/  IMAD R6, R38.reuse, R11, RZ ;  /* 0x0000000b26067224 */ /* 0x040fe400078e02ff */
[C---:B------:R-:W-:Y:S01]  /*7600*/  IMAD R11, R38.reuse, R16, RZ ;  /* 0x00000010260b7224 */ /* 0x040fe200078e02ff */
[----:B------:R-:W-:Y:S01]  /*7610*/  I2IP.S8.S32.SAT R52, R7, R3, RZ ;  /* 0x0000000307347239 */ /* 0x000fe200000014ff */
[C---:B------:R-:W-:Y:S02]  /*7620*/  IMAD R16, R38.reuse, R21, RZ ;  /* 0x0000001526107224 */ /* 0x040fe400078e02ff */
[----:B------:R-:W-:Y:S01]  /*7630*/  IMAD R21, R38, R26, RZ ;  /* 0x0000001a26157224 */ /* 0x000fe200078e02ff */
[----:B------:R-:W-:Y:S01]  /*7640*/  I2IP.S8.S32.SAT R52, R2, R0, R52 ;  /* 0x0000000002347239 */ /* 0x000fe20000001434 */
[C---:B------:R-:W-:Y:S01]  /*7650*/  IMAD R26, R38.reuse, R31, RZ ;  /* 0x0000001f261a7224 */ /* 0x040fe200078e02ff */
[----:B------:R-:W-:Y:S01]  /*7660*/  SHF.R.S32.HI R2, RZ, 0x18, R49 ;  /* 0x00000018ff027819 */ /* 0x000fe20000011431 */
[C---:B------:R-:W-:Y:S02]  /*7670*/  IMAD R3, R38.reuse, R8, RZ ;  /* 0x0000000826037224 */ /* 0x040fe400078e02ff */
[----:B------:R-:W-:Y:S02]  /*7680*/  IMAD.SHL.U32 R31, R49, 0x100, RZ ;  /* 0x00000100311f7824 */ /* 0x000fe400078e00ff */
[C---:B------:R-:W-:Y:S02]  /*7690*/  IMAD R8, R38.reuse, R13, RZ ;  /* 0x0000000d26087224 */ /* 0x040fe400078e02ff */
[C---:B------:R-:W-:Y:S01]  /*76a0*/  IMAD R13, R38.reuse, R18, RZ ;  /* 0x00000012260d7224 */ /* 0x040fe200078e02ff */
[----:B------:R-:W-:Y:S01]  /*76b0*/  SHF.R.S32.HI R0, RZ, 0x18, R31 ;  /* 0x00000018ff007819 */ /* 0x000fe2000001141f */
[----:B------:R-:W-:Y:S01]  /*76c0*/  IMAD R18, R38, R23, RZ ;  /* 0x0000001726127224 */ /* 0x000fe200078e02ff */
[----:B------:R-:W-:Y:S01]  /*76d0*/  SHF.L.U32 R31, R50, 0x10, RZ ;  /* 0x00000010321f7819 */ /* 0x000fe200000006ff */
[C---:B------:R-:W-:Y:S02]  /*76e0*/  IMAD R4, R38.reuse, R9, RZ ;  /* 0x0000000926047224 */ /* 0x040fe400078e02ff */
[C---:B------:R-:W-:Y:S01]  /*76f0*/  IMAD R23, R38.reuse, R28, RZ ;  /* 0x0000001c26177224 */ /* 0x040fe200078e02ff */
[----:B------:R-:W-:Y:S01]  /*7700*/  SHF.R.S32.HI R31, RZ, 0x18, R31 ;  /* 0x00000018ff1f7819 */ /* 0x000fe2000001141f */
[C---:B------:R-:W-:Y:S02]  /*7710*/  IMAD R7, R38.reuse, R12, RZ ;  /* 0x0000000c26077224 */ /* 0x040fe400078e02ff */
[----:B------:R-:W-:Y:S01]  /*7720*/  IMAD R28, R38, R33, RZ ;  /* 0x00000021261c7224 */ /* 0x000fe200078e02ff */
[----:B------:R-:W-:Y:S01]  /*7730*/  PRMT R33, R50, 0x8880, RZ ;  /* 0x0000888032217816 */ /* 0x000fe200000000ff */
[----:B------:R-:W-:Y:S02]  /*7740*/  IMAD R3, R41, R40, R3 ;  /* 0x0000002829037224 */ /* 0x000fe400078e0203 */
[C---:B------:R-:W-:Y:S02]  /*7750*/  IMAD R12, R38.reuse, R17, RZ ;  /* 0x00000011260c7224 */ /* 0x040fe400078e02ff */
[C---:B------:R-:W-:Y:S02]  /*7760*/  IMAD R5, R38.reuse, R10, RZ ;  /* 0x0000000a26057224 */ /* 0x040fe400078e02ff */
[----:B------:R-:W-:Y:S02]  /*7770*/  IMAD R17, R38, R22, RZ ;  /* 0x0000001626117224 */ /* 0x000fe400078e02ff */
[----:B------:R-:W-:Y:S02]  /*7780*/  IMAD R4, R42, R40, R4 ;  /* 0x000000282a047224 */ /* 0x000fe400078e0204 */
[C---:B------:R-:W-:Y:S02]  /*7790*/  IMAD R22, R38.reuse, R27, RZ ;  /* 0x0000001b26167224 */ /* 0x040fe400078e02ff */
[----:B------:R-:W-:Y:S01]  /*77a0*/  IMAD R27, R38, R32, RZ ;  /* 0x00000020261b7224 */ /* 0x000fe200078e02ff */
[----:B------:R-:W-:Y:S01]  /*77b0*/  SHF.L.U32 R32, R50, 0x8, RZ ;  /* 0x0000000832207819 */ /* 0x000fe200000006ff */
[-C--:B------:R-:W-:Y:S02]  /*77c0*/  IMAD R5, R0, R40.reuse, R5 ;  /* 0x0000002800057224 */ /* 0x080fe400078e0205 */
[----:B------:R-:W-:Y:S01]  /*77d0*/  IMAD.MOV.U32 R0, RZ, RZ, R33 ;  /* 0x000000ffff007224 */ /* 0x000fe200078e0021 */
[----:B------:R-:W-:Y:S01]  /*77e0*/  SHF.R.S32.HI R32, RZ, 0x18, R32 ;  /* 0x00000018ff207819 */ /* 0x000fe20000011420 */
[-C--:B------:R-:W-:Y:S01]  /*77f0*/  IMAD R6, R2, R40.reuse, R6 ;  /* 0x0000002802067224 */ /* 0x080fe200078e0206 */
[----:B------:R-:W-:Y:S01]  /*7800*/  SHF.R.S32.HI R2, RZ, 0x18, R50 ;  /* 0x00000018ff027819 */ /* 0x000fe20000011432 */
[----:B------:R-:W-:Y:S01]  /*7810*/  IMAD R7, R0, R40, R7 ;  /* 0x0000002800077224 */ /* 0x000fe200078e0207 */
[----:B------:R-:W-:Y:S01]  /*7820*/  PRMT R0, R51, 0x8880, RZ ;  /* 0x0000888033007816 */ /* 0x000fe200000000ff */
[----:B------:R-:W-:Y:S01]  /*7830*/  IMAD R9, R38, R14, RZ ;  /* 0x0000000e26097224 */ /* 0x000fe200078e02ff */
[----:B------:R-:W-:Y:S01]  /*7840*/  I2IP.S8.S32.SAT R6, R6, R5, RZ ;  /* 0x0000000506067239 */ /* 0x000fe200000014ff */
[-C--:B------:R-:W-:Y:S01]  /*7850*/  IMAD R8, R31, R40.reuse, R8 ;  /* 0x000000281f087224 */ /* 0x080fe200078e0208 */
[C---:B------:R-:W-:Y:S01]  /*7860*/  SHF.L.U32 R31, R51.reuse, 0x8, RZ ;  /* 0x00000008331f7819 */ /* 0x040fe200000006ff */
[----:B------:R-:W-:Y:S01]  /*7870*/  IMAD R10, R38, R15, RZ ;  /* 0x0000000f260a7224 */ /* 0x000fe200078e02ff */
[----:B------:R-:W-:Y:S01]  /*7880*/  I2IP.S8.S32.SAT R53, R4, R3, R6 ;  /* 0x0000000304357239 */ /* 0x000fe20000001406 */
[-C--:B------:R-:W-:Y:S01]  /*7890*/  IMAD R9, R32, R40.reuse, R9 ;  /* 0x0000002820097224 */ /* 0x080fe200078e0209 */
[----:B------:R-:W-:Y:S01]  /*78a0*/  SHF.R.S32.HI R5, RZ, 0x18, R31 ;  /* 0x00000018ff057819 */ /* 0x000fe2000001141f */
[-C--:B------:R-:W-:Y:S01]  /*78b0*/  IMAD R10, R2, R40.reuse, R10 ;  /* 0x00000028020a7224 */ /* 0x080fe200078e020a */
[----:B------:R-:W-:Y:S01]  /*78c0*/  SHF.L.U32 R2, R51, 0x10, RZ ;  /* 0x0000001033027819 */ /* 0x000fe200000006ff */
[----:B------:R-:W-:Y:S01]  /*78d0*/  IMAD R11, R0, R40, R11 ;  /* 0x00000028000b7224 */ /* 0x000fe200078e020b */
[----:B------:R-:W-:Y:S01]  /*78e0*/  SHF.R.S32.HI R0, RZ, 0x18, R51 ;  /* 0x00000018ff007819 */ /* 0x000fe20000011433 */
[C---:B------:R-:W-:Y:S01]  /*78f0*/  IMAD R15, R38.reuse, R20, RZ ;  /* 0x00000014260f7224 */ /* 0x040fe200078e02ff */
[----:B------:R-:W-:Y:S01]  /*7900*/  SHF.R.S32.HI R2, RZ, 0x18, R2 ;  /* 0x00000018ff027819 */ /* 0x000fe20000011402 */
[C---:B------:R-:W-:Y:S01]  /*7910*/  IMAD R14, R38.reuse, R19, RZ ;  /* 0x00000013260e7224 */ /* 0x040fe200078e02ff */
[C---:B----4-:R-:W-:Y:S01]  /*7920*/  SHF.L.U32 R4, R45.reuse, 0x10, RZ ;  /* 0x000000102d047819 */ /* 0x050fe200000006ff */
[----:B------:R-:W-:Y:S01]  /*7930*/  IMAD R19, R38, R24, RZ ;  /* 0x0000001826137224 */ /* 0x000fe200078e02ff */
[----:B------:R-:W-:Y:S01]  /*7940*/  PRMT R3, R45, 0x8880, RZ ;  /* 0x000088802d037816 */ /* 0x000fe200000000ff */
[-C--:B------:R-:W-:Y:S01]  /*7950*/  IMAD R12, R2, R40.reuse, R12 ;  /* 0x00000028020c7224 */ /* 0x080fe200078e020c */
[----:B------:R-:W-:Y:S01]  /*7960*/  PRMT R2, R44, 0x8880, RZ ;  /* 0x000088802c027816 */ /* 0x000fe200000000ff */
[-C--:B------:R-:W-:Y:S01]  /*7970*/  IMAD R13, R5, R40.reuse, R13 ;  /* 0x00000028050d7224 */ /* 0x080fe200078e020d */
[----:B------:R-:W-:Y:S01]  /*7980*/  SHF.R.S32.HI R4, RZ, 0x18, R4 ;  /* 0x00000018ff047819 */ /* 0x000fe20000011404 */
[----:B------:R-:W-:Y:S01]  /*7990*/  IMAD R14, R0, R40, R14 ;  /* 0x00000028000e7224 */ /* 0x000fe200078e020e */
[----:B------:R-:W-:Y:S01]  /*79a0*/  MOV R0, R2 ;  /* 0x0000000200007202 */ /* 0x000fe20000000f00 */
[----:B------:R-:W-:Y:S01]  /*79b0*/  IMAD.U32 R5, R44, 0x10000, RZ ;  /* 0x000100002c057824 */ /* 0x000fe200078e00ff */
[----:B------:R-:W-:Y:S01]  /*79c0*/  I2IP.S8.S32.SAT R9, R10, R9, RZ ;  /* 0x000000090a097239 */ /* 0x000fe200000014ff */
[----:B------:R-:W-:Y:S01]  /*79d0*/  IMAD R20, R38, R25, RZ ;  /* 0x0000001926147224 */ /* 0x000fe200078e02ff */
[----:B------:R-:W-:Y:S01]  /*79e0*/  I2IP.S8.S32.SAT R13, R14, R13, RZ ;  /* 0x0000000d0e0d7239 */ /* 0x000fe200000014ff */
[----:B------:R-:W-:Y:S01]  /*79f0*/  IMAD R15, R0, R40, R15 ;  /* 0x00000028000f7224 */ /* 0x000fe200078e020f */
[----:B------:R-:W-:Y:S01]  /*7a00*/  SHF.R.S32.HI R2, RZ, 0x18, R5 ;  /* 0x00000018ff027819 */ /* 0x000fe20000011405 */
[----:B------:R-:W-:Y:S01]  /*7a10*/  IMAD R24, R38, R29, RZ ;  /* 0x0000001d26187224 */ /* 0x000fe200078e02ff */
[----:B------:R-:W-:Y:S01]  /*7a20*/  SHF.L.U32 R0, R44, 0x8, RZ ;  /* 0x000000082c007819 */ /* 0x000fe200000006ff */
[----:B------:R-:W-:Y:S01]  /*7a30*/  IMAD R25, R38, R30, RZ ;  /* 0x0000001e26197224 */ /* 0x000fe200078e02ff */
[----:B------:R-:W-:Y:S01]  /*7a40*/  I2IP.S8.S32.SAT R54, R8, R7, R9 ;  /* 0x0000000708367239 */ /* 0x000fe20000001409 */
[----:B------:R-:W-:Y:S01]  /*7a50*/  IMAD R16, R2, R40, R16 ;  /* 0x0000002802107224 */ /* 0x000fe200078e0210 */
[----:B------:R-:W-:Y:S01]  /*7a60*/  SHF.R.S32.HI R0, RZ, 0x18, R0 ;  /* 0x00000018ff007819 */ /* 0x000fe20000011400 */
[----:B------:R-:W-:Y:S01]  /*7a70*/  IMAD R29, R38, R34, RZ ;  /* 0x00000022261d7224 */ /* 0x000fe200078e02ff */
[----:B------:R-:W-:Y:S01]  /*7a80*/  SHF.R.S32.HI R2, RZ, 0x18, R44 ;  /* 0x00000018ff027819 */ /* 0x000fe2000001142c */
[----:B------:R-:W-:Y:S01]  /*7a90*/  IMAD.SHL.U32 R5, R45, 0x100, RZ ;  /* 0x000001002d057824 */ /* 0x000fe200078e00ff */
[----:B------:R-:W-:Y:S01]  /*7aa0*/  I2IP.S8.S32.SAT R55, R12, R11, R13 ;  /* 0x0000000b0c377239 */ /* 0x000fe2000000140d */
[-C--:B------:R-:W-:Y:S02]  /*7ab0*/  IMAD R17, R0, R40.reuse, R17 ;  /* 0x0000002800117224 */ /* 0x080fe400078e0211 */
[-C--:B------:R-:W-:Y:S01]  /*7ac0*/  IMAD R18, R2, R40.reuse, R18 ;  /* 0x0000002802127224 */ /* 0x080fe200078e0212 */
[----:B------:R-:W-:Y:S01]  /*7ad0*/  SHF.R.S32.HI R0, RZ, 0x18, R5 ;  /* 0x00000018ff007819 */ /* 0x000fe20000011405 */
[-C--:B------:R-:W-:Y:S01]  /*7ae0*/  IMAD R19, R3, R40.reuse, R19 ;  /* 0x0000002803137224 */ /* 0x080fe200078e0213 */
[----:B------:R-:W-:Y:S01]  /*7af0*/  SHF.R.S32.HI R2, RZ, 0x18, R45 ;  /* 0x00000018ff027819 */ /* 0x000fe2000001142d */
[-C--:B------:R-:W-:Y:S01]  /*7b00*/  IMAD R20, R4, R40.reuse, R20 ;  /* 0x0000002804147224 */ /* 0x080fe200078e0214 */
[----:B------:R-:W-:Y:S01]  /*7b10*/  SHF.L.U32 R4, R46, 0x10, RZ ;  /* 0x000000102e047819 */ /* 0x000fe200000006ff */
[-C--:B------:R-:W-:Y:S01]  /*7b20*/  IMAD R21, R0, R40.reuse, R21 ;  /* 0x0000002800157224 */ /* 0x080fe200078e0215 */
[C---:B------:R-:W-:Y:S01]  /*7b30*/  PRMT R0, R46.reuse, 0x8880, RZ ;  /* 0x000088802e007816 */ /* 0x040fe200000000ff */
[----:B------:R1:W-:Y:S01]  /*7b40*/  STS.128 [R69+UR44+0x2400], R52 ;  /* 0x0024003445007988 */ /* 0x0003e20008000c2c */
[----:B------:R-:W-:Y:S01]  /*7b50*/  SHF.L.U32 R3, R46, 0x8, RZ ;  /* 0x000000082e037819 */ /* 0x000fe200000006ff */
[-C--:B------:R-:W-:Y:S01]  /*7b60*/  IMAD R22, R2, R40.reuse, R22 ;  /* 0x0000002802167224 */ /* 0x080fe200078e0216 */
[----:B------:R-:W-:Y:S01]  /*7b70*/  SHF.R.S32.HI R2, RZ, 0x18, R4 ;  /* 0x00000018ff027819 */ /* 0x000fe20000011404 */
[-C--:B------:R-:W-:Y:S01]  /*7b80*/  IMAD R23, R0, R40.reuse, R23 ;  /* 0x0000002800177224 */ /* 0x080fe200078e0217 */
[----:B------:R-:W-:Y:S01]  /*7b90*/  SHF.R.S32.HI R3, RZ, 0x18, R3 ;  /* 0x00000018ff037819 */ /* 0x000fe20000011403 */
[----:B------:R-:W-:Y:S01]  /*7ba0*/  IMAD R30, R38, R35, RZ ;  /* 0x00000023261e7224 */ /* 0x000fe200078e02ff */
[----:B------:R-:W-:Y:S01]  /*7bb0*/  SHF.R.S32.HI R0, RZ, 0x18, R46 ;  /* 0x00000018ff007819 */ /* 0x000fe2000001142e */
[-C--:B------:R-:W-:Y:S01]  /*7bc0*/  IMAD R24, R2, R40.reuse, R24 ;  /* 0x0000002802187224 */ /* 0x080fe200078e0218 */
[----:B------:R-:W-:Y:S01]  /*7bd0*/  PRMT R2, R47, 0x8880, RZ ;  /* 0x000088802f027816 */ /* 0x000fe200000000ff */
[-C--:B------:R-:W-:Y:S01]  /*7be0*/  IMAD R25, R3, R40.reuse, R25 ;  /* 0x0000002803197224 */ /* 0x080fe200078e0219 */
[C---:B------:R-:W-:Y:S01]  /*7bf0*/  SHF.L.U32 R3, R47.reuse, 0x10, RZ ;  /* 0x000000102f037819 */ /* 0x040fe200000006ff */
[----:B------:R-:W-:Y:S01]  /*7c00*/  IMAD.SHL.U32 R4, R47, 0x100, RZ ;  /* 0x000001002f047824 */ /* 0x000fe200078e00ff */
[----:B------:R-:W-:Y:S01]  /*7c10*/  SHF.R.S32.HI R5, RZ, 0x18, R47 ;  /* 0x00000018ff057819 */ /* 0x000fe2000001142f */
[-C--:B------:R-:W-:Y:S01]  /*7c20*/  IMAD R26, R0, R40.reuse, R26 ;  /* 0x00000028001a7224 */ /* 0x080fe200078e021a */
[----:B------:R-:W-:Y:S01]  /*7c30*/  SHF.R.S32.HI R3, RZ, 0x18, R3 ;  /* 0x00000018ff037819 */ /* 0x000fe20000011403 */
[-C--:B------:R-:W-:Y:S01]  /*7c40*/  IMAD R27, R2, R40.reuse, R27 ;  /* 0x00000028021b7224 */ /* 0x080fe200078e021b */
[----:B------:R-:W-:Y:S02]  /*7c50*/  SHF.R.S32.HI R4, RZ, 0x18, R4 ;  /* 0x00000018ff047819 */ /* 0x000fe40000011404 */
[----:B------:R-:W-:Y:S01]  /*7c60*/  I2IP.S8.S32.SAT R17, R18, R17, RZ ;  /* 0x0000001112117239 */ /* 0x000fe200000014ff */
[-C--:B------:R-:W-:Y:S01]  /*7c70*/  IMAD R28, R3, R40.reuse, R28 ;  /* 0x00000028031c7224 */ /* 0x080fe200078e021c */
[----:B------:R-:W-:Y:S01]  /*7c80*/  I2IP.S8.S32.SAT R21, R22, R21, RZ ;  /* 0x0000001516157239 */ /* 0x000fe200000014ff */
[-C--:B------:R-:W-:Y:S01]  /*7c90*/  IMAD R29, R4, R40.reuse, R29 ;  /* 0x00000028041d7224 */ /* 0x080fe200078e021d */
[----:B------:R-:W-:Y:S01]  /*7ca0*/  I2IP.S8.S32.SAT R16, R16, R15, R17 ;  /* 0x0000000f10107239 */ /* 0x000fe20000001411 */
[----:B------:R-:W-:Y:S01]  /*7cb0*/  IMAD R30, R5, R40, R30 ;  /* 0x00000028051e7224 */ /* 0x000fe200078e021e */
[----:B------:R-:W-:Y:S02]  /*7cc0*/  I2IP.S8.S32.SAT R17, R20, R19, R21 ;  /* 0x0000001314117239 */ /* 0x000fe40000001415 */
[----:B------:R-:W-:Y:S02]  /*7cd0*/  I2IP.S8.S32.SAT R18, R26, R25, RZ ;  /* 0x000000191a127239 */ /* 0x000fe400000014ff */
[----:B------:R-:W-:Y:S02]  /*7ce0*/  I2IP.S8.S32.SAT R19, R30, R29, RZ ;  /* 0x0000001d1e137239 */ /* 0x000fe400000014ff */
[----:B------:R-:W-:Y:S02]  /*7cf0*/  IADD3 R2, PT, PT, R69, UR44, RZ ;  /* 0x0000002c45027c10 */ /* 0x000fe4000fffe0ff */
[----:B------:R-:W-:Y:S02]  /*7d00*/  SHF.L.U32 R0, R79, 0x4, RZ ;  /* 0x000000044f007819 */ /* 0x000fe400000006ff */
[----:B------:R-:W-:Y:S02]  /*7d10*/  I2IP.S8.S32.SAT R18, R24, R23, R18 ;  /* 0x0000001718127239 */ /* 0x000fe40000001412 */
[----:B------:R-:W-:Y:S02]  /*7d20*/  I2IP.S8.S32.SAT R19, R28, R27, R19 ;  /* 0x0000001b1c137239 */ /* 0x000fe40000001413 */
[----:B------:R-:W-:Y:S02]  /*7d30*/  IADD3 R87, PT, PT, R2, R0, RZ ;  /* 0x0000000002577210 */ /* 0x000fe40007ffe0ff */
[----:B------:R-:W-:Y:S02]  /*7d40*/  LEA R3, R81, UR44, 0x3 ;  /* 0x0000002c51037c11 */ /* 0x000fe4000f8e18ff */
[----:B------:R-:W-:Y:S01]  /*7d50*/  @P6 SHF.L.U32 R4, R80, 0x1f, RZ ;  /* 0x0000001f50046819 */ /* 0x000fe200000006ff */
[----:B------:R1:W-:Y:S01]  /*7d60*/  STS.128 [R87+0x2410], R16 ;  /* 0x0024101057007388 */ /* 0x0003e20000000c00 */
[----:B------:R-:W-:Y:S01]  /*7d70*/  @!PT LDS RZ, [RZ] ;  /* 0x00000000fffff984 */ /* 0x000fe20000000800 */
[----:B------:R-:W-:Y:S01]  /*7d80*/  @!PT LDS RZ, [RZ] ;  /* 0x00000000fffff984 */ /* 0x000fe20000000800 */
[----:B------:R-:W-:Y:S01]  /*7d90*/  @!PT LDS RZ, [RZ] ;  /* 0x00000000fffff984 */ /* 0x000fe20000000800 */
[----:B------:R-:W-:Y:S01]  /*7da0*/  @!PT LDS RZ, [RZ] ;  /* 0x00000000fffff984 */ /* 0x000fe20000000800 */
[----:B------:R2:W-:Y:S07]  /*7db0*/  MEMBAR.ALL.CTA ;  /* 0x0000000000007992 */ /* 0x0005ee0000008000 */
[----:B--2---:R-:W2:Y:S02]  /*7dc0*/  FENCE.VIEW.ASYNC.S ;  /* 0x00000000000073c6 */ /* 0x004ea40000000000 */
[----:B--2---:R-:W-:Y:S06]  /*7dd0*/  BAR.SYNC.DEFER_BLOCKING 0x1, 0x80 ;  /* 0x0042000000007b1d */ /* 0x004fec0000010000 */
[----:B------:R-:W-:Y:S05]  /*7de0*/  @P0 BRA `(.L_x_133) ;  /* 0x0000000000280947 */ /* 0x000fea0003800000 */
[----:B------:R-:W2:Y:S01]  /*7df0*/  LDCU.64 UR6, c[0x0][0x348] ;  /* 0x00006900ff0677ac */ /* 0x000ea20008000a00 */
[----:B------:R-:W-:Y:S01]  /*7e00*/  UIADD3 UR4, UPT, UPT, UR44, 0x2400, URZ ;  /* 0x000024002c047890 */ /* 0x000fe2000fffe0ff */
[----:B------:R-:W-:Y:S05]  /*7e10*/  UMOV UR51, UR36 ;  /* 0x0000002400337c82 */ /* 0x000fea0008000000 */
[----:B------:R-:W-:Y:S04]  /*7e20*/  MOV R85, UR4 ;  /* 0x0000000400557c02 */ /* 0x000fe80008000f00 */
[----:B------:R-:W-:Y:S01]  /*7e30*/  R2UR UR48, R85 ;  /* 0x00000000553072ca */ /* 0x000fe200000e0000 */
[----:B--2---:R-:W-:Y:S04]  /*7e40*/  UIADD3 UR4, UP0, UPT, UR6, 0x680, URZ ;  /* 0x0000068006047890 */ /* 0x004fe8000ff1e0ff */
[----:B------:R-:W-:Y:S09]  /*7e50*/  UIADD3.X UR5, UPT, UPT, URZ, UR7, URZ, UP0, !UPT ;  /* 0x00000007ff057290 */ /* 0x000ff200087fe4ff */
[----:B------:R2:W-:Y:S01]  /*7e60*/  UTMASTG.3D [UR48], [UR4] ;  /* 0x00000030040073b5 */ /* 0x0005e20008010000 */
[----:B------:R0:W-:Y:S01]  /*7e70*/  UTMACMDFLUSH ;  /* 0x00000000000079b7 */ /* 0x0001e20000000000 */
[----:B--2---:R-:W-:Y:S04]  /*7e80*/  DEPBAR.LE SB0, 0x1 ;  /* 0x000080400000791a */ /* 0x004fe80000000000 */
.L_x_133:
[----:B------:R-:W-:Y:S05]  /*7e90*/  BSYNC.RECONVERGENT B0 ;  /* 0x0000000000007941 */ /* 0x000fea0003800200 */
.L_x_132:
[----:B------:R-:W-:Y:S06]  /*7ea0*/  BAR.SYNC.DEFER_BLOCKING 0x1, 0x80 ;  /* 0x0042000000007b1d */ /* 0x000fec0000010000 */
[----:B------:R-:W2:Y:S01]  /*7eb0*/  @P6 SYNCS.PHASECHK.TRANS64.TRYWAIT P0, [R3+URZ+0x220], R4 ;  /* 0x00022004030065a7 */ /* 0x000ea200080011ff */
[----:B------:R-:W-:Y:S01]  /*7ec0*/  BSSY B1, `(.L_x_134) ;  /* 0x000001f000017945 */ /* 0x000fe20003800000 */
[----:B--2---:R-:W-:Y:S03]  /*7ed0*/  @P6 SEL R56, RZ, 0x1, !P0 ;  /* 0x00000001ff386807 */ /* 0x004fe60004000000 */
[----:B------:R-:W-:Y:S05]  /*7ee0*/  @!P6 BRA `(.L_x_135) ;  /* 0x000000000070e947 */ /* 0x000fea0003800000 */
[----:B------:R-:W-:Y:S01]  /*7ef0*/  ISETP.NE.AND P1, PT, R57, RZ, PT ;  /* 0x000000ff3900720c */ /* 0x000fe20003f25270 */
[----:B------:R-:W-:Y:S01]  /*7f00*/  BSSY B0, `(.L_x_136) ;  /* 0x0000008000007945 */ /* 0x000fe20003800000 */
[----:B------:R-:W-:Y:S11]  /*7f10*/  ISETP.NE.AND P0, PT, R56, RZ, PT ;  /* 0x000000ff3800720c */ /* 0x000ff60003f05270 */
[----:B------:R-:W-:Y:S04]  /*7f20*/  @P1 IMAD R2, R81, 0x1000, R2 ;  /* 0x0000100051021824 */ /* 0x000fe800078e0202 */
[----:B------:R-:W-:Y:S01]  /*7f30*/  @P1 IMAD.IADD R4, R0, 0x1, R2 ;  /* 0x0000000100041824 */ /* 0x000fe200078e0202 */
[----:B------:R-:W-:Y:S06]  /*7f40*/  @P0 BRA `(.L_x_137) ;  /* 0x00000000000c0947 */ /* 0x000fec0003800000 */
[----:B------:R-:W-:Y:S04]  /*7f50*/  SHF.L.U32 R0, R80, 0x1f, RZ ;  /* 0x0000001f50007819 */ /* 0x000fe800000006ff */
[----:B------:R-:W2:Y:S02]  /*7f60*/  SYNCS.PHASECHK.TRANS64.TRYWAIT P0, [R3+URZ+0x220], R0 ;  /* 0x00022000030075a7 */ /* 0x000ea400080011ff */
[----:B--2---:R-:W-:Y:S05]  /*7f70*/  @!P0 BRA `(.L_x_138) ;  /* 0x0000002000a08947 */ /* 0x004fea0003800000 */
.L_x_137:
[----:B------:R-:W-:Y:S05]  /*7f80*/  BSYNC B0 ;  /* 0x0000000000007941 */ /* 0x000fea0003800000 */
.L_x_136:
[----:B------:R-:W-:Y:S01]  /*7f90*/  ISETP.NE.AND P0, PT, R57, RZ, PT ;  /* 0x000000ff3900720c */ /* 0x000fe20003f05270 */
[----:B--2---:R-:W-:Y:S02]  /*7fa0*/  VIADD R3, R3, 0x230 ;  /* 0x0000023003037836 */ /* 0x004fe40000000000 */
[----:B------:R-:W-:Y:S02]  /*7fb0*/  IMAD.U32 R0, RZ, RZ, UR45 ;  /* 0x0000002dff007e24 */ /* 0x000fe4000f8e00ff */
[----:B------:R-:W-:Y:S03]  /*7fc0*/  VIADD R81, R81, 0x1 ;  /* 0x0000000151517836 */ /* 0x000fe60000000000 */
[----:B------:R-:W-:Y:S05]  /*7fd0*/  PRMT R0, R0, 0x654, R3 ;  /* 0x0000065400007816 */ /* 0x000fea0000000003 */
[----:B------:R2:W3:Y:S04]  /*7fe0*/  @P0 LDS.128 R48, [R2+0x400] ;  /* 0x0004000002300984 */ /* 0x0004e80000000c00 */
        /* <DEDUP_REMOVED lines=11> */
[----:B--23--:R-:W-:Y:S02]  /*80a0*/  LOP3.LUT R80, R80, R0, RZ, 0x3c, !PT ;  /* 0x0000000050507212 */ /* 0x00cfe400078e3cff */
.L_x_135:
[----:B------:R-:W-:Y:S05]  /*80b0*/  BSYNC B1 ;  /* 0x0000000000017941 */ /* 0x000fea0003800000 */
.L_x_134:
[----:B------:R-:W-:Y:S05]  /*80c0*/  VIADD R0, R39, 0x40 ;  /* 0x0000004027007836 */ /* 0x000fea0000000000 */
[----:B------:R-:W-:Y:S04]  /*80d0*/  SHF.R.U32.HI R0, RZ, 0x15, R0 ;  /* 0x00000015ff007819 */ /* 0x000fe80000011600 */
[----:B------:R-:W-:Y:S11]  /*80e0*/  LOP3.LUT P0, RZ, R0, 0x3, R75, 0x48, !PT ;  /* 0x0000000300ff7812 */ /* 0x000ff6000780484b */
[----:B------:R-:W-:Y:S02]  /*80f0*/  @!UPT UIADD3 URZ, UPT, UPT, URZ, URZ, URZ ;  /* 0x000000fffffff290 */ /* 0x000fe4000fffe0ff */
[----:B------:R-:W-:Y:S05]  /*8100*/  @!P0 BRA `(.L_x_139) ;  /* 0x0000000000408947 */ /* 0x000fea0003800000 */
[----:B------:R-:W2:Y:S01]  /*8110*/  LDCU.64 UR8, c[0x4][0x70] ;  /* 0x01000e00ff0877ac */ /* 0x000ea20008000a00 */
[----:B------:R-:W-:Y:S01]  /*8120*/  MOV R3, 0x0 ;  /* 0x0000000000037802 */ /* 0x000fe20000000f00 */
[----:B------:R-:W-:Y:S02]  /*8130*/  HFMA2 R12, -RZ, RZ, 0, 5.9604644775390625e-08 ;  /* 0x00000001ff0c7431 */ /* 0x000fe400000001ff */
[----:B------:R-:W-:Y:S02]  /*8140*/  IMAD.MOV.U32 R8, RZ, RZ, 0x192 ;  /* 0x00000192ff087424 */ /* 0x000fe400078e00ff */
[----:B------:R-:W-:Y:S01]  /*8150*/  IMAD.MOV.U32 R13, RZ, RZ, RZ ;  /* 0x000000ffff0d7224 */ /* 0x000fe200078e00ff */
[----:B------:R-:W3:Y:S01]  /*8160*/  LDCU.64 UR6, c[0x4][0x78] ;  /* 0x01000f00ff0677ac */ /* 0x000ee20008000a00 */
[----:B------:R-:W1:Y:S01]  /*8170*/  LDC.64 R2, c[0x4][R3] ;  /* 0x0100000003027b82 */ /* 0x000e620000000a00 */
[----:B------:R-:W5:Y:S01]  /*8180*/  LDCU.64 UR4, c[0x4][0x10] ;  /* 0x01000200ff0477ac */ /* 0x000f620008000a00 */
[----:B--2---:R-:W-:Y:S01]  /*8190*/  MOV R5, UR9 ;  /* 0x0000000900057c02 */ /* 0x004fe20008000f00 */
[----:B------:R-:W-:Y:S01]  /*81a0*/  IMAD.U32 R4, RZ, RZ, UR8 ;  /* 0x00000008ff047e24 */ /* 0x000fe2000f8e00ff */
[----:B---3--:R-:W-:Y:S01]  /*81b0*/  MOV R7, UR7 ;  /* 0x0000000700077c02 */ /* 0x008fe20008000f00 */
[----:B------:R-:W-:Y:S01]  /*81c0*/  IMAD.U32 R6, RZ, RZ, UR6 ;  /* 0x00000006ff067e24 */ /* 0x000fe2000f8e00ff */
[----:B-----5:R-:W-:Y:S01]  /*81d0*/  MOV R11, UR5 ;  /* 0x00000005000b7c02 */ /* 0x020fe20008000f00 */
[----:B------:R-:W-:Y:S02]  /*81e0*/  IMAD.U32 R10, RZ, RZ, UR4 ;  /* 0x00000004ff0a7e24 */ /* 0x000fe4000f8e00ff */
[----:B------:R-:W-:Y:S07]  /*81f0*/  LEPC R20, `(.L_x_139) ;  /* 0x000000001014794e */ /* 0x000fee0000000000 */
[----:B-1--4-:R-:W-:Y:S05]  /*8200*/  CALL.ABS.NOINC R2 ;  /* 0x0000000002007343 */ /* 0x012fea0003c00000 */
.L_x_139:
[----:B------:R-:W-:Y:S01]  /*8210*/  ISETP.NE.AND P0, PT, R86, RZ, PT ;  /* 0x000000ff5600720c */ /* 0x000fe20003f05270 */
[----:B------:R-:W-:Y:S05]  /*8220*/  WARPSYNC.ALL ;  /* 0x0000000000007948 */ /* 0x000fea0003800000 */
[----:B------:R-:W-:Y:S01]  /*8230*/  IMAD.SHL.U32 R66, R49, 0x100, RZ ;  /* 0x0000010031427824 */ /* 0x000fe200078e00ff */
[----:B------:R-:W-:Y:S01]  /*8240*/  R2UR UR4, R39 ;  /* 0x00000000270472ca */ /* 0x000fe200000e0000 */
[----:B------:R-:W-:Y:S01]  /*8250*/  IMAD.SHL.U32 R60, R51, 0x100, RZ ;  /* 0x00000100333c7824 */ /* 0x000fe200078e00ff */
[C---:B------:R-:W-:Y:S01]  /*8260*/  SHF.L.U32 R2, R48.reuse, 0x10, RZ ;  /* 0x0000001030027819 */ /* 0x040fe200000006ff */
[----:B-1--4-:R-:W-:Y:S01]  /*8270*/  IMAD.SHL.U32 R54, R45, 0x100, RZ ;  /* 0x000001002d367824 */ /* 0x012fe200078e00ff */
[C---:B------:R-:W-:Y:S01]  /*8280*/  PRMT R0, R48.reuse, 0x8880, RZ ;  /* 0x0000888030007816 */ /* 0x040fe200000000ff */
[----:B------:R-:W-:Y:S01]  /*8290*/  BSSY.RECONVERGENT B0, `(.L_x_140) ;  /* 0x000009f000007945 */ /* 0x000fe20003800200 */
[----:B------:R-:W-:Y:S02]  /*82a0*/  SHF.L.U32 R3, R48, 0x8, RZ ;  /* 0x0000000830037819 */ /* 0x000fe400000006ff */
[----:B------:R-:W-:Y:S02]  /*82b0*/  SHF.R.S32.HI R2, RZ, 0x18, R2 ;  /* 0x00000018ff027819 */ /* 0x000fe40000011402 */
[----:B------:R-:W-:Y:S02]  /*82c0*/  PRMT R68, R49, 0x8880, RZ ;  /* 0x0000888031447816 */ /* 0x000fe400000000ff */
[----:B------:R-:W-:Y:S01]  /*82d0*/  SHF.R.S32.HI R3, RZ, 0x18, R3 ;  /* 0x00000018ff037819 */ /* 0x000fe20000011403 */
[----:B------:R-:W-:Y:S01]  /*82e0*/  LDTM.16dp32bit_t0_t15.x32 R4, tmem[UR4+0x40] ;  /* 0x00004004000479ee */ /* 0x000fe20008a80000 */
[----:B------:R-:W1:Y:S01]  /*82f0*/  LDTM.16dp32bit_t16_t31.x32 R4, tmem[UR4+0x60] ;  /* 0x00006004000479ee */ /* 0x000e620008aa0000 */
[----:B------:R-:W-:Y:S01]  /*8300*/  NOP ;  /* 0x0000000000007918 */ /* 0x000fe20000000000 */
[C---:B------:R-:W-:Y:S02]  /*8310*/  SHF.L.U32 R63, R50.reuse, 0x8, RZ ;  /* 0x00000008323f7819 */ /* 0x040fe400000006ff */
[C---:B------:R-:W-:Y:S02]  /*8320*/  PRMT R62, R51.reuse, 0x8880, RZ ;  /* 0x00008880333e7816 */ /* 0x040fe400000000ff */
[----:B------:R-:W-:Y:S02]  /*8330*/  SHF.L.U32 R61, R51, 0x10, RZ ;  /* 0x00000010333d7819 */ /* 0x000fe400000006ff */
[----:B------:R-:W-:Y:S02]  /*8340*/  R2UR UR5, R43 ;  /* 0x000000002b0572ca */ /* 0x000fe400000e0000 */
[----:B------:R-:W-:Y:S01]  /*8350*/  SHF.R.S32.HI R39, RZ, 0x18, R48 ;  /* 0x00000018ff277819 */ /* 0x000fe20000011430 */
[----:B------:R-:W-:Y:S01]  /*8360*/  IMAD.SHL.U32 R48, R47, 0x100, RZ ;  /* 0x000001002f307824 */ /* 0x000fe200078e00ff */
[----:B------:R-:W-:Y:S02]  /*8370*/  SHF.L.U32 R67, R49, 0x10, RZ ;  /* 0x0000001031437819 */ /* 0x000fe400000006ff */
[C---:B------:R-:W-:Y:S02]  /*8380*/  PRMT R65, R50.reuse, 0x8880, RZ ;  /* 0x0000888032417816 */ /* 0x040fe400000000ff */
[----:B------:R-:W-:Y:S02]  /*8390*/  SHF.R.S32.HI R41, RZ, 0x18, R49 ;  /* 0x00000018ff297819 */ /* 0x000fe40000011431 */
[----:B------:R-:W-:Y:S02]  /*83a0*/  SHF.L.U32 R64, R50, 0x10, RZ ;  /* 0x0000001032407819 */ /* 0x000fe400000006ff */
[----:B------:R-:W-:Y:S01]  /*83b0*/  SHF.R.S32.HI R42, RZ, 0x18, R50 ;  /* 0x00000018ff2a7819 */ /* 0x000fe20000011432 */
[----:B------:R-:W-:Y:S01]  /*83c0*/  UIADD3 UR4, UPT, UPT, UR5, 0x290, URZ ;  /* 0x0000029005047890 */ /* 0x000fe2000fffe0ff */
[----:B------:R-:W-:Y:S01]  /*83d0*/  PRMT R59, R44, 0x8880, RZ ;  /* 0x000088802c3b7816 */ /* 0x000fe200000000ff */
[C---:B-1----:R-:W-:Y:S02]  /*83e0*/  IMAD R4, R38.reuse, R4, RZ ;  /* 0x0000000426047224 */ /* 0x042fe400078e02ff */
[----:B------:R-:W-:Y:S01]  /*83f0*/  UPRMT UR4, UR45, 0x654, UR4 ;  /* 0x000006542d047896 */ /* 0x000fe20008000004 */
[C---:B------:R-:W-:Y:S01]  /*8400*/  IMAD R5, R38.reuse, R5, RZ ;  /* 0x0000000526057224 */ /* 0x040fe200078e02ff */
[----:B------:R-:W-:Y:S01]  /*8410*/  SHF.R.S32.HI R43, RZ, 0x18, R51 ;  /* 0x00000018ff2b7819 */ /* 0x000fe20000011433 */
[----:B------:R-:W-:Y:S01]  /*8420*/  IMAD R6, R38, R6, RZ ;  /* 0x0000000626067224 */ /* 0x000fe200078e02ff */
[----:B------:R-:W-:Y:S01]  /*8430*/  SHF.L.U32 R51, R46, 0x8, RZ ;  /* 0x000000082e337819 */ /* 0x000fe200000006ff */
[----:B------:R-:W-:Y:S01]  /*8440*/  IMAD R4, R0, R40, R4 ;  /* 0x0000002800047224 */ /* 0x000fe200078e0204 */
[----:B------:R-:W-:Y:S01]  /*8450*/  MOV R0, R68 ;  /* 0x0000004400007202 */ /* 0x000fe20000000f00 */
[----:B------:R-:W-:Y:S01]  /*8460*/  IMAD R7, R38, R7, RZ ;  /* 0x0000000726077224 */ /* 0x000fe200078e02ff */
[----:B------:R-:W-:Y:S01]  /*8470*/  SHF.L.U32 R58, R44, 0x10, RZ ;  /* 0x000000102c3a7819 */ /* 0x000fe200000006ff */
[-C--:B------:R-:W-:Y:S01]  /*8480*/  IMAD R5, R2, R40.reuse, R5 ;  /* 0x0000002802057224 */ /* 0x080fe200078e0205 */
[----:B------:R-:W-:Y:S01]  /*8490*/  SYNCS.ARRIVE.TRANS64.RED.A1T0 RZ, [UR4], RZ ;  /* 0x000000ffffff79a7 */ /* 0x000fe20008100404 */
[----:B------:R-:W-:Y:S01]  /*84a0*/  IMAD R6, R3, R40, R6 ;  /* 0x0000002803067224 */ /* 0x000fe200078e0206 */
[----:B------:R-:W-:Y:S01]  /*84b0*/  SHF.R.S32.HI R2, RZ, 0x18, R67 ;  /* 0x00000018ff027819 */ /* 0x000fe20000011443 */
[C---:B------:R-:W-:Y:S01]  /*84c0*/  IMAD R8, R38.reuse, R8, RZ ;  /* 0x0000000826087224 */ /* 0x040fe200078e02ff */
[----:B------:R-:W-:Y:S01]  /*84d0*/  SHF.R.S32.HI R3, RZ, 0x18, R66 ;  /* 0x00000018ff037819 */ /* 0x000fe20000011442 */
[-C--:B------:R-:W-:Y:S01]  /*84e0*/  IMAD R7, R39, R40.reuse, R7 ;  /* 0x0000002827077224 */ /* 0x080fe200078e0207 */
[----:B------:R-:W-:Y:S01]  /*84f0*/  MOV R39, R65 ;  /* 0x0000004100277202 */ /* 0x000fe20000000f00 */
[----:B------:R-:W-:Y:S01]  /*8500*/  IMAD R9, R38, R9, RZ ;  /* 0x0000000926097224 */ /* 0x000fe200078e02ff */
[C---:B------:R-:W-:Y:S01]  /*8510*/  PRMT R56, R45.reuse, 0x8880, RZ ;  /* 0x000088802d387816 */ /* 0x040fe200000000ff */
[----:B------:R-:W-:Y:S01]  /*8520*/  IMAD R8, R0, R40, R8 ;  /* 0x0000002800087224 */ /* 0x000fe200078e0208 */
[----:B------:R-:W-:Y:S01]  /*8530*/  SHF.L.U32 R55, R45, 0x10, RZ ;  /* 0x000000102d377819 */ /* 0x000fe200000006ff */
[----:B------:R-:W-:Y:S01]  /*8540*/  IMAD R10, R38, R10, RZ ;  /* 0x0000000a260a7224 */ /* 0x000fe200078e02ff */
[----:B------:R-:W-:Y:S01]  /*8550*/  PRMT R53, R46, 0x8880, RZ ;  /* 0x000088802e357816 */ /* 0x000fe200000000ff */
[----:B------:R-:W-:Y:S01]  /*8560*/  IMAD R9, R2, R40, R9 ;  /* 0x0000002802097224 */ /* 0x000fe200078e0209 */
[----:B------:R-:W-:Y:S01]  /*8570*/  SHF.R.S32.HI R45, RZ, 0x18, R45 ;  /* 0x00000018ff2d7819 */ /* 0x000fe2000001142d */
[----:B------:R-:W-:Y:S01]  /*8580*/  IMAD R0, R38, R20, RZ ;  /* 0x0000001426007224 */ /* 0x000fe200078e02ff */
[----:B------:R-:W-:Y:S01]  /*8590*/  SHF.L.U32 R52, R46, 0x10, RZ ;  /* 0x000000102e347819 */ /* 0x000fe200000006ff */
[C---:B------:R-:W-:Y:S01]  /*85a0*/  IMAD R11, R38.reuse, R11, RZ ;  /* 0x0000000b260b7224 */ /* 0x040fe200078e02ff */
[C---:B------:R-:W-:Y:S01]  /*85b0*/  PRMT R50, R47.reuse, 0x8880, RZ ;  /* 0x000088802f327816 */ /* 0x040fe200000000ff */
[C---:B------:R-:W-:Y:S01]  /*85c0*/  IMAD R2, R38.reuse, R21, RZ ;  /* 0x0000001526027224 */ /* 0x040fe200078e02ff */
[----:B------:R-:W-:Y:S01]  /*85d0*/  SHF.R.S32.HI R46, RZ, 0x18, R46 ;  /* 0x00000018ff2e7819 */ /* 0x000fe2000001142e */
[C---:B------:R-:W-:Y:S01]  /*85e0*/  IMAD R20, R38.reuse, R24, RZ ;  /* 0x0000001826147224 */ /* 0x040fe200078e02ff */
[----:B------:R-:W-:Y:S01]  /*85f0*/  SHF.L.U32 R49, R47, 0x10, RZ ;  /* 0x000000102f317819 */ /* 0x000fe200000006ff */
[C---:B------:R-:W-:Y:S01]  /*8600*/  IMAD R21, R38.reuse, R25, RZ ;  /* 0x0000001926157224 */ /* 0x040fe200078e02ff */
[----:B------:R-:W-:Y:S01]  /*8610*/  SHF.R.S32.HI R47, RZ, 0x18, R47 ;  /* 0x00000018ff2f7819 */ /* 0x000fe2000001142f */
[----:B------:R-:W-:Y:S01]  /*8620*/  IMAD R24, R38, R28, RZ ;  /* 0x0000001c26187224 */ /* 0x000fe200078e02ff */
[----:B------:R-:W-:Y:S01]  /*8630*/  SHF.L.U32 R57, R44, 0x8, RZ ;  /* 0x000000082c397819 */ /* 0x000fe200000006ff */
[----:B------:R-:W-:Y:S01]  /*8640*/  IMAD R10, R3, R40, R10 ;  /* 0x00000028030a7224 */ /* 0x000fe200078e020a */
[----:B------:R-:W-:Y:S01]  /*8650*/  SHF.R.S32.HI R44, RZ, 0x18, R44 ;  /* 0x00000018ff2c7819 */ /* 0x000fe2000001142c */
[----:B------:R-:W-:Y:S01]  /*8660*/  IMAD R12, R38, R12, RZ ;  /* 0x0000000c260c7224 */ /* 0x000fe200078e02ff */
[----:B------:R-:W-:Y:S01]  /*8670*/  IADD3 R36, PT, PT, R36, 0x1, RZ ;  /* 0x0000000124247810 */ /* 0x000fe20007ffe0ff */
[C---:B------:R-:W-:Y:S02]  /*8680*/  IMAD R25, R38.reuse, R29, RZ ;  /* 0x0000001d26197224 */ /* 0x040fe400078e02ff */
[C---:B------:R-:W-:Y:S01]  /*8690*/  IMAD R28, R38.reuse, R32, RZ ;  /* 0x00000020261c7224 */ /* 0x040fe200078e02ff */
[----:B------:R-:W-:Y:S01]  /*86a0*/  SHF.R.S32.HI R32, RZ, 0x18, R64 ;  /* 0x00000018ff207819 */ /* 0x000fe20000011440 */
[C---:B------:R-:W-:Y:S01]  /*86b0*/  IMAD R29, R38.reuse, R33, RZ ;  /* 0x00000021261d7224 */ /* 0x040fe200078e02ff */
[----:B------:R-:W-:Y:S01]  /*86c0*/  I2IP.S8.S32.SAT R33, R7, R6, RZ ;  /* 0x0000000607217239 */ /* 0x000fe200000014ff */
[----:B------:R-:W-:Y:S01]  /*86d0*/  IMAD R11, R41, R40, R11 ;  /* 0x00000028290b7224 */ /* 0x000fe200078e020b */
[----:B------:R-:W-:Y:S01]  /*86e0*/  SHF.R.S32.HI R6, RZ, 0x18, R63 ;  /* 0x00000018ff067819 */ /* 0x000fe2000001143f */
[C---:B------:R-:W-:Y:S01]  /*86f0*/  IMAD R13, R38.reuse, R13, RZ ;  /* 0x0000000d260d7224 */ /* 0x040fe200078e02ff */
[----:B------:R-:W-:Y:S01]  /*8700*/  MOV R7, R62 ;  /* 0x0000003e00077202 */ /* 0x000fe20000000f00 */
[C---:B------:R-:W-:Y:S02]  /*8710*/  IMAD R14, R38.reuse, R14, RZ ;  /* 0x0000000e260e7224 */ /* 0x040fe400078e02ff */
[C---:B------:R-:W-:Y:S02]  /*8720*/  IMAD R3, R38.reuse, R22, RZ ;  /* 0x0000001626037224 */ /* 0x040fe400078e02ff */
[----:B------:R-:W-:Y:S02]  /*8730*/  IMAD R12, R39, R40, R12 ;  /* 0x00000028270c7224 */ /* 0x000fe400078e020c */
[C---:B------:R-:W-:Y:S02]  /*8740*/  IMAD R22, R38.reuse, R26, RZ ;  /* 0x0000001a26167224 */ /* 0x040fe400078e02ff */
[C---:B------:R-:W-:Y:S02]  /*8750*/  IMAD R15, R38.reuse, R15, RZ ;  /* 0x0000000f260f7224 */ /* 0x040fe400078e02ff */
[----:B------:R-:W-:Y:S02]  /*8760*/  IMAD R26, R38, R30, RZ ;  /* 0x0000001e261a7224 */ /* 0x000fe400078e02ff */
[----:B------:R-:W-:Y:S02]  /*8770*/  IMAD R13, R32, R40, R13 ;  /* 0x00000028200d7224 */ /* 0x000fe400078e020d */
[C---:B------:R-:W-:Y:S01]  /*8780*/  IMAD R30, R38.reuse, R34, RZ ;  /* 0x00000022261e7224 */ /* 0x040fe200078e02ff */
[----:B------:R-:W-:Y:S01]  /*8790*/  I2IP.S8.S32.SAT R34, R11, R10, RZ ;  /* 0x0000000a0b227239 */ /* 0x000fe200000014ff */
[----:B------:R-:W-:Y:S01]  /*87a0*/  IMAD R16, R38, R16, RZ ;  /* 0x0000001026107224 */ /* 0x000fe200078e02ff */
[----:B------:R-:W-:Y:S01]  /*87b0*/  SHF.R.S32.HI R10, RZ, 0x18, R61 ;  /* 0x00000018ff0a7819 */ /* 0x000fe2000001143d */
[----:B------:R-:W-:Y:S01]  /*87c0*/  IMAD R14, R6, R40, R14 ;  /* 0x00000028060e7224 */ /* 0x000fe200078e020e */
[----:B------:R-:W-:Y:S01]  /*87d0*/  I2IP.S8.S32.SAT R61, R9, R8, R34 ;  /* 0x00000008093d7239 */ /* 0x000fe20000001422 */
[----:B------:R-:W-:Y:S01]  /*87e0*/  IMAD R17, R38, R17, RZ ;  /* 0x0000001126117224 */ /* 0x000fe200078e02ff */
[----:B------:R-:W-:Y:S01]  /*87f0*/  SHF.R.S32.HI R11, RZ, 0x18, R60 ;  /* 0x00000018ff0b7819 */ /* 0x000fe2000001143c */
[----:B------:R-:W-:Y:S01]  /*8800*/  IMAD R15, R42, R40, R15 ;  /* 0x000000282a0f7224 */ /* 0x000fe200078e020f */
[----:B------:R-:W-:Y:S01]  /*8810*/  I2IP.S8.S32.SAT R60, R5, R4, R33 ;  /* 0x00000004053c7239 */ /* 0x000fe20000001421 */
[C---:B------:R-:W-:Y:S01]  /*8820*/  IMAD R18, R38.reuse, R18, RZ ;  /* 0x0000001226127224 */ /* 0x040fe200078e02ff */
[----:B------:R-:W-:Y:S01]  /*8830*/  SHF.R.S32.HI R5, RZ, 0x18, R58 ;  /* 0x00000018ff057819 */ /* 0x000fe2000001143a */
[----:B------:R-:W-:Y:S01]  /*8840*/  IMAD R16, R7, R40, R16 ;  /* 0x0000002807107224 */ /* 0x000fe200078e0210 */
[----:B------:R-:W-:Y:S01]  /*8850*/  I2IP.S8.S32.SAT R14, R15, R14, RZ ;  /* 0x0000000e0f0e7239 */ /* 0x000fe200000014ff */
[----:B------:R-:W-:Y:S01]  /*8860*/  IMAD R19, R38, R19, RZ ;  /* 0x0000001326137224 */ /* 0x000fe200078e02ff */
[----:B------:R-:W-:Y:S01]  /*8870*/  SHF.R.S32.HI R7, RZ, 0x18, R48 ;  /* 0x00000018ff077819 */ /* 0x000fe20000011430 */
[----:B------:R-:W-:Y:S01]  /*8880*/  IMAD R17, R10, R40, R17 ;  /* 0x000000280a117224 */ /* 0x000fe200078e0211 */
[----:B------:R-:W-:Y:S01]  /*8890*/  I2IP.S8.S32.SAT R62, R13, R12, R14 ;  /* 0x0000000c0d3e7239 */ /* 0x000fe2000000140e */
[-C--:B------:R-:W-:Y:S01]  /*88a0*/  IMAD R18, R11, R40.reuse, R18 ;  /* 0x000000280b127224 */ /* 0x080fe200078e0212 */
[----:B------:R-:W-:Y:S01]  /*88b0*/  SHF.R.S32.HI R6, RZ, 0x18, R57 ;  /* 0x00000018ff067819 */ /* 0x000fe20000011439 */
[----:B------:R-:W-:Y:S02]  /*88c0*/  IMAD.MOV.U32 R4, RZ, RZ, R59 ;  /* 0x000000ffff047224 */ /* 0x000fe400078e003b */
[-C--:B------:R-:W-:Y:S02]  /*88d0*/  IMAD R19, R43, R40.reuse, R19 ;  /* 0x000000282b137224 */ /* 0x080fe400078e0213 */
[----:B------:R-:W-:Y:S01]  /*88e0*/  IMAD R0, R4, R40, R0 ;  /* 0x0000002804007224 */ /* 0x000fe200078e0200 */
[----:B------:R-:W-:Y:S01]  /*88f0*/  MOV R4, R56 ;  /* 0x0000003800047202 */ /* 0x000fe20000000f00 */
[----:B------:R-:W-:Y:S01]  /*8900*/  IMAD R23, R38, R23, RZ ;  /* 0x0000001726177224 */ /* 0x000fe200078e02ff */
[----:B------:R-:W-:Y:S01]  /*8910*/  I2IP.S8.S32.SAT R18, R19, R18, RZ ;  /* 0x0000001213127239 */ /* 0x000fe200000014ff */
[-C--:B------:R-:W-:Y:S01]  /*8920*/  IMAD R2, R5, R40.reuse, R2 ;  /* 0x0000002805027224 */ /* 0x080fe200078e0202 */
[----:B------:R-:W-:Y:S01]  /*8930*/  SHF.R.S32.HI R5, RZ, 0x18, R55 ;  /* 0x00000018ff057819 */ /* 0x000fe20000011437 */
[----:B------:R-:W-:Y:S01]  /*8940*/  IMAD R3, R6, R40, R3 ;  /* 0x0000002806037224 */ /* 0x000fe200078e0203 */
[----:B------:R-:W-:Y:S01]  /*8950*/  I2IP.S8.S32.SAT R63, R17, R16, R18 ;  /* 0x00000010113f7239 */ /* 0x000fe20000001412 */
[-C--:B------:R-:W-:Y:S01]  /*8960*/  IMAD R23, R44, R40.reuse, R23 ;  /* 0x000000282c177224 */ /* 0x080fe200078e0217 */
[----:B------:R-:W-:Y:S01]  /*8970*/  SHF.R.S32.HI R6, RZ, 0x18, R54 ;  /* 0x00000018ff067819 */ /* 0x000fe20000011436 */
[-C--:B------:R-:W-:Y:S01]  /*8980*/  IMAD R20, R4, R40.reuse, R20 ;  /* 0x0000002804147224 */ /* 0x080fe200078e0214 */
[----:B------:R-:W-:Y:S01]  /*8990*/  MOV R4, R53 ;  /* 0x0000003500047202 */ /* 0x000fe20000000f00 */
[----:B------:R1:W-:Y:S01]  /*89a0*/  STS.128 [R69+UR44+0x3400], R60 ;  /* 0x0034003c45007988 */ /* 0x0003e20008000c2c */
[----:B------:R-:W-:Y:S01]  /*89b0*/  IMAD R27, R38, R27, RZ ;  /* 0x0000001b261b7224 */ /* 0x000fe200078e02ff */
[----:B------:R-:W-:Y:S01]  /*89c0*/  I2IP.S8.S32.SAT R3, R23, R3, RZ ;  /* 0x0000000317037239 */ /* 0x000fe200000014ff */
[-C--:B------:R-:W-:Y:S01]  /*89d0*/  IMAD R21, R5, R40.reuse, R21 ;  /* 0x0000002805157224 */ /* 0x080fe200078e0215 */
[----:B------:R-:W-:Y:S01]  /*89e0*/  SHF.R.S32.HI R5, RZ, 0x18, R52 ;  /* 0x00000018ff057819 */ /* 0x000fe20000011434 */
[-C--:B------:R-:W-:Y:S01]  /*89f0*/  IMAD R22, R6, R40.reuse, R22 ;  /* 0x0000002806167224 */ /* 0x080fe200078e0216 */
[----:B------:R-:W-:Y:S01]  /*8a00*/  SHF.R.S32.HI R6, RZ, 0x18, R49 ;  /* 0x00000018ff067819 */ /* 0x000fe20000011431 */
[-C--:B------:R-:W-:Y:S02]  /*8a10*/  IMAD R27, R45, R40.reuse, R27 ;  /* 0x000000282d1b7224 */ /* 0x080fe400078e021b */
[-C--:B------:R-:W-:Y:S01]  /*8a20*/  IMAD R24, R4, R40.reuse, R24 ;  /* 0x0000002804187224 */ /* 0x080fe200078e0218 */
[----:B------:R-:W-:Y:S01]  /*8a30*/  SHF.R.S32.HI R4, RZ, 0x18, R51 ;  /* 0x00000018ff047819 */ /* 0x000fe20000011433 */
[----:B------:R-:W-:Y:S01]  /*8a40*/  IMAD R25, R5, R40, R25 ;  /* 0x0000002805197224 */ /* 0x000fe200078e0219 */
[----:B------:R-:W-:Y:S01]  /*8a50*/  MOV R5, R50 ;  /* 0x0000003200057202 */ /* 0x000fe20000000f00 */
[----:B------:R-:W-:Y:S02]  /*8a60*/  IMAD R31, R38, R31, RZ ;  /* 0x0000001f261f7224 */ /* 0x000fe400078e02ff */
[----:B------:R-:W-:Y:S01]  /*8a70*/  IMAD R26, R4, R40, R26 ;  /* 0x00000028041a7224 */ /* 0x000fe200078e021a */
[----:B------:R-:W-:Y:S01]  /*8a80*/  I2IP.S8.S32.SAT R4, R2, R0, R3 ;  /* 0x0000000002047239 */ /* 0x000fe20000001403 */
[-C--:B------:R-:W-:Y:S02]  /*8a90*/  IMAD R31, R46, R40.reuse, R31 ;  /* 0x000000282e1f7224 */ /* 0x080fe400078e021f */
[----:B------:R-:W-:Y:S01]  /*8aa0*/  IMAD R28, R5, R40, R28 ;  /* 0x00000028051c7224 */ /* 0x000fe200078e021c */
[----:B------:R-:W-:Y:S01]  /*8ab0*/  I2IP.S8.S32.SAT R5, R27, R22, RZ ;  /* 0x000000161b057239 */ /* 0x000fe200000014ff */
[----:B------:R-:W-:Y:S01]  /*8ac0*/  IMAD R29, R6, R40, R29 ;  /* 0x00000028061d7224 */ /* 0x000fe200078e021d */
[----:B------:R-:W-:Y:S01]  /*8ad0*/  I2IP.S8.S32.SAT R6, R31, R26, RZ ;  /* 0x0000001a1f067239 */ /* 0x000fe200000014ff */
[----:B------:R-:W-:Y:S01]  /*8ae0*/  IMAD R35, R38, R35, RZ ;  /* 0x0000002326237224 */ /* 0x000fe200078e02ff */
[----:B------:R-:W-:Y:S01]  /*8af0*/  I2IP.S8.S32.SAT R5, R21, R20, R5 ;  /* 0x0000001415057239 */ /* 0x000fe20000001405 */
[----:B------:R-:W-:Y:S01]  /*8b00*/  IMAD R30, R7, R40, R30 ;  /* 0x00000028071e7224 */ /* 0x000fe200078e021e */
[----:B------:R-:W-:Y:S01]  /*8b10*/  I2IP.S8.S32.SAT R6, R25, R24, R6 ;  /* 0x0000001819067239 */ /* 0x000fe20000001406 */
[----:B------:R-:W-:Y:S05]  /*8b20*/  IMAD R35, R47, R40, R35 ;  /* 0x000000282f237224 */ /* 0x000fea00078e0223 */
[----:B------:R-:W-:Y:S04]  /*8b30*/  I2IP.S8.S32.SAT R7, R35, R30, RZ ;  /* 0x0000001e23077239 */ /* 0x000fe800000014ff */
[----:B------:R-:W-:Y:S05]  /*8b40*/  I2IP.S8.S32.SAT R7, R29, R28, R7 ;  /* 0x0000001c1d077239 */ /* 0x000fea0000001407 */
        /* <DEDUP_REMOVED lines=10> */
[----:B------:R-:W-:Y:S02]  /*8bf0*/  UIADD3 UR9, UPT, UPT, UR49, 0x40, URZ ;  /* 0x0000004031097890 */ /* 0x000fe4000fffe0ff */
[----:B------:R-:W-:Y:S01]  /*8c00*/  UIADD3 UR8, UPT, UPT, UR44, 0x3400, URZ ;  /* 0x000034002c087890 */ /* 0x000fe2000fffe0ff */
[----:B------:R-:W-:Y:S01]  /*8c10*/  UMOV UR10, UR50 ;  /* 0x00000032000a7c82 */ /* 0x000fe20008000000 */
[----:B------:R-:W-:Y:S01]  /*8c20*/  UMOV UR11, UR36 ;  /* 0x00000024000b7c82 */ /* 0x000fe20008000000 */
[----:B--2---:R-:W-:Y:S04]  /*8c30*/  UIADD3 UR4, UP0, UPT, UR6, 0x680, URZ ;  /* 0x0000068006047890 */ /* 0x004fe8000ff1e0ff */
[----:B------:R-:W-:Y:S09]  /*8c40*/  UIADD3.X UR5, UPT, UPT, URZ, UR7, URZ, UP0, !UPT ;  /* 0x00000007ff057290 */ /* 0x000ff200087fe4ff */
[----:B------:R2:W-:Y:S01]  /*8c50*/  UTMASTG.3D [UR8], [UR4] ;  /* 0x00000008040073b5 */ /* 0x0005e20008010000 */
[----:B------:R0:W-:Y:S01]  /*8c60*/  UTMACMDFLUSH ;  /* 0x00000000000079b7 */ /* 0x0001e20000000000 */
[----:B--2---:R-:W-:Y:S04]  /*8c70*/  DEPBAR.LE SB0, 0x1 ;  /* 0x000080400000791a */ /* 0x004fe80000000000 */
.L_x_141:
[----:B------:R-:W-:Y:S05]  /*8c80*/  BSYNC.RECONVERGENT B0 ;  /* 0x0000000000007941 */ /* 0x000fea0003800200 */
.L_x_140:
[----:B------:R-:W-:Y:S01]  /*8c90*/  R2UR UR4, R76 ;  /* 0x000000004c0472ca */ /* 0x000fe200000e0000 */
[----:B------:R-:W-:Y:S01]  /*8ca0*/  BAR.SYNC.DEFER_BLOCKING 0x1, 0x80 ;  /* 0x0042000000007b1d */ /* 0x000fe20000010000 */
[----:B------:R-:W-:Y:S01]  /*8cb0*/  ISETP.NE.AND P0, PT, R78, 0x2, PT ;  /* 0x000000024e00780c */ /* 0x000fe20003f05270 */
[----:B------:R-:W-:Y:S01]  /*8cc0*/  UISETP.NE.AND UP0, UPT, UR46, URZ, UPT ;  /* 0x000000ff2e00728c */ /* 0x000fe2000bf05270 */
[----:B------:R-:W-:Y:S01]  /*8cd0*/  ISETP.NE.AND P1, PT, R36, 0x4, PT ;  /* 0x000000042400780c */ /* 0x000fe20003f25270 */
[----:B------:R-:W-:Y:S01]  /*8ce0*/  UIADD3 UR16, UPT, UPT, UR38, UR63, URZ ;  /* 0x0000003f26107290 */ /* 0x000fe2000fffe0ff */
[----:B------:R-:W-:Y:S02]  /*8cf0*/  SEL R2, RZ, 0x1, P0 ;  /* 0x00000001ff027807 */ /* 0x000fe40000000000 */
[----:B------:R-:W-:Y:S02]  /*8d00*/  SEL R0, RZ, 0x1, P1 ;  /* 0x00000001ff007807 */ /* 0x000fe40000800000 */
[----:B------:R-:W-:Y:S02]  /*8d10*/  LOP3.LUT R82, R82, R2, RZ, 0x3c, !PT ;  /* 0x0000000252527212 */ /* 0x000fe400078e3cff */
[----:B------:R-:W-:Y:S01]  /*8d20*/  LOP3.LUT R83, R83, R0, RZ, 0x3c, !PT ;  /* 0x0000000053537212 */ /* 0x000fe200078e3cff */
[----:B------:R-:W-:Y:S01]  /*8d30*/  UIADD3 UR20, UPT, UPT, UR37, UR4, URZ ;  /* 0x0000000425147290 */ /* 0x000fe2000fffe0ff */
[----:B------:R-:W-:Y:S02]  /*8d40*/  SEL R78, R78, RZ, P0 ;  /* 0x000000ff4e4e7207 */ /* 0x000fe40000000000 */
[----:B------:R-:W-:Y:S01]  /*8d50*/  SEL R36, R36, RZ, P1 ;  /* 0x000000ff24247207 */ /* 0x000fe20000800000 */
[----:B------:R-:W-:Y:S01]  /*8d60*/  UMOV UR36, UR59 ;  /* 0x0000003b00247c82 */ /* 0x000fe20008000000 */
[----:B------:R-:W-:Y:S07]  /*8d70*/  BRA.U UP0, `(.L_x_142) ;  /* 0xffffffd500787547 */ /* 0x000fee000b83ffff */
[----:B------:R-:W-:Y:S05]  /*8d80*/  EXIT ;  /* 0x000000000000794d */ /* 0x000fea0003800000 */
.L_x_25:
[----:B--2---:R2:W3:Y:S02]  /*8d90*/  SYNCS.PHASECHK.TRANS64.TRYWAIT P0, [R0+URZ+0x2c0], R2 ;  /* 0x0002c002000075a7 */ /* 0x0044e400080011ff */
[----:B---3--:R-:W-:Y:S05]  /*8da0*/  @!P0 NANOSLEEP.SYNCS 0x989680 ;  /* 0x009896800000895d */ /* 0x008fea0003900000 */
[----:B------:R-:W3:Y:S02]  /*8db0*/  @!P0 SYNCS.PHASECHK.TRANS64 P0, [R0+URZ+0x2c0], R2 ;  /* 0x0002c002000085a7 */ /* 0x000ee400080010ff */
[----:B---3--:R-:W-:Y:S05]  /*8dc0*/  @!P0 BRA `(.L_x_25) ;  /* 0xfffffffc00f08947 */ /* 0x008fea000383ffff */
[----:B------:R-:W-:Y:S05]  /*8dd0*/  BRA `(.L_x_143) ;  /* 0xffffff8c00f07947 */ /* 0x000fea000383ffff */
.L_x_28:
[----:B-1----:R-:W-:-:S07]  /*8de0*/  MOV R0, UR33 ;  /* 0x0000002100007c02 */ /* 0x002fce0008000f00 */
.L_x_144:
[----:B-1----:R1:W2:Y:S02]  /*8df0*/  SYNCS.PHASECHK.TRANS64.TRYWAIT P0, [R0+URZ+0x110], R3 ;  /* 0x00011003000075a7 */ /* 0x0022a400080011ff */
[----:B--2---:R-:W-:Y:S05]  /*8e00*/  @!P0 NANOSLEEP.SYNCS 0x989680 ;  /* 0x009896800000895d */ /* 0x004fea0003900000 */
[----:B------:R-:W2:Y:S02]  /*8e10*/  @!P0 SYNCS.PHASECHK.TRANS64 P0, [R0+URZ+0x110], R3 ;  /* 0x00011003000085a7 */ /* 0x000ea400080010ff */
[----:B--2---:R-:W-:Y:S05]  /*8e20*/  @!P0 BRA `(.L_x_144) ;  /* 0xfffffffc00f08947 */ /* 0x004fea000383ffff */
[----:B------:R-:W-:Y:S05]  /*8e30*/  BRA `(.L_x_27) ;  /* 0xffffff90003c7947 */ /* 0x000fea000383ffff */
.L_x_35:
[----:B-1----:R-:W-:-:S07]  /*8e40*/  MOV R0, UR17 ;  /* 0x0000001100007c02 */ /* 0x002fce0008000f00 */
.L_x_145:
[----:B-1----:R1:W2:Y:S02]  /*8e50*/  SYNCS.PHASECHK.TRANS64.TRYWAIT P0, [R0+URZ+0x110], R3 ;  /* 0x00011003000075a7 */ /* 0x0022a400080011ff */
[----:B--2---:R-:W-:Y:S05]  /*8e60*/  @!P0 NANOSLEEP.SYNCS 0x989680 ;  /* 0x009896800000895d */ /* 0x004fea0003900000 */
[----:B------:R-:W2:Y:S02]  /*8e70*/  @!P0 SYNCS.PHASECHK.TRANS64 P0, [R0+URZ+0x110], R3 ;  /* 0x00011003000085a7 */ /* 0x000ea400080010ff */
[----:B--2---:R-:W-:Y:S05]  /*8e80*/  @!P0 BRA `(.L_x_145) ;  /* 0xfffffffc00f08947 */ /* 0x004fea000383ffff */
[----:B------:R-:W-:Y:S05]  /*8e90*/  BRA `(.L_x_34) ;  /* 0xffffff9000fc7947 */ /* 0x000fea000383ffff */
.L_x_40:
[----:B-1----:R1:W2:Y:S02]  /*8ea0*/  SYNCS.PHASECHK.TRANS64.TRYWAIT P0, [R3+URZ+0x250], R0 ;  /* 0x00025000030075a7 */ /* 0x0022a400080011ff */
[----:B--2---:R-:W-:Y:S05]  /*8eb0*/  @!P0 NANOSLEEP.SYNCS 0x989680 ;  /* 0x009896800000895d */ /* 0x004fea0003900000 */
[----:B------:R-:W2:Y:S02]  /*8ec0*/  @!P0 SYNCS.PHASECHK.TRANS64 P0, [R3+URZ+0x250], R0 ;  /* 0x00025000030085a7 */ /* 0x000ea400080010ff */
[----:B--2---:R-:W-:Y:S05]  /*8ed0*/  @!P0 BRA `(.L_x_40) ;  /* 0xfffffffc00f08947 */ /* 0x004fea000383ffff */
[----:B------:R-:W-:Y:S05]  /*8ee0*/  BRA `(.L_x_146) ;  /* 0xffffff9400a47947 */ /* 0x000fea000383ffff */
.L_x_44:
[----:B------:R-:W-:-:S07]  /*8ef0*/  MOV R0, UR4 ;  /* 0x0000000400007c02 */ /* 0x000fce0008000f00 */
.L_x_147:
[----:B-1----:R1:W2:Y:S02]  /*8f00*/  SYNCS.PHASECHK.TRANS64.TRYWAIT P0, [R0+URZ], R2 ;  /* 0x00000002000075a7 */ /* 0x0022a400080011ff */
[----:B--2---:R-:W-:Y:S05]  /*8f10*/  @!P0 NANOSLEEP.SYNCS 0x989680 ;  /* 0x009896800000895d */ /* 0x004fea0003900000 */
[----:B------:R-:W2:Y:S02]  /*8f20*/  @!P0 SYNCS.PHASECHK.TRANS64 P0, [R0+URZ], R2 ;  /* 0x00000002000085a7 */ /* 0x000ea400080010ff */
[----:B--2---:R-:W-:Y:S05]  /*8f30*/  @!P0 BRA `(.L_x_147) ;  /* 0xfffffffc00f08947 */ /* 0x004fea000383ffff */
[----:B------:R-:W-:Y:S05]  /*8f40*/  BRA `(.L_x_148) ;  /* 0xffffff9c004c7947 */ /* 0x000fea000383ffff */
.L_x_45:
[----:B------:R-:W-:-:S07]  /*8f50*/  MOV R0, UR5 ;  /* 0x0000000500007c02 */ /* 0x000fce0008000f00 */
.L_x_149:
[----:B-1----:R1:W2:Y:S02]  /*8f60*/  SYNCS.PHASECHK.TRANS64.TRYWAIT P0, [R0+URZ], R3 ;  /* 0x00000003000075a7 */ /* 0x0022a400080011ff */
[----:B--2---:R-:W-:Y:S05]  /*8f70*/  @!P0 NANOSLEEP.SYNCS 0x989680 ;  /* 0x009896800000895d */ /* 0x004fea0003900000 */
[----:B------:R-:W2:Y:S02]  /*8f80*/  @!P0 SYNCS.PHASECHK.TRANS64 P0, [R0+URZ], R3 ;  /* 0x00000003000085a7 */ /* 0x000ea400080010ff */
[----:B--2---:R-:W-:Y:S05]  /*8f90*/  @!P0 BRA `(.L_x_149) ;  /* 0xfffffffc00f08947 */ /* 0x004fea000383ffff */
[----:B------:R-:W-:Y:S05]  /*8fa0*/  BRA `(.L_x_150) ;  /* 0xffffff9c00587947 */ /* 0x000fea000383ffff */
.L_x_46:
[----:B------:R-:W-:-:S07]  /*8fb0*/  MOV R0, UR5 ;  /* 0x0000000500007c02 */ /* 0x000fce0008000f00 */
.L_x_151:
[----:B-1----:R1:W2:Y:S02]  /*8fc0*/  SYNCS.PHASECHK.TRANS64.TRYWAIT P0, [R0+URZ], R3 ;  /* 0x00000003000075a7 */ /* 0x0022a400080011ff */
[----:B--2---:R-:W-:Y:S05]  /*8fd0*/  @!P0 NANOSLEEP.SYNCS 0x989680 ;  /* 0x009896800000895d */ /* 0x004fea0003900000 */
[----:B------:R-:W2:Y:S02]  /*8fe0*/  @!P0 SYNCS.PHASECHK.TRANS64 P0, [R0+URZ], R3 ;  /* 0x00000003000085a7 */ /* 0x000ea400080010ff */
[----:B--2---:R-:W-:Y:S05]  /*8ff0*/  @!P0 BRA `(.L_x_151) ;  /* 0xfffffffc00f08947 */ /* 0x004fea000383ffff */
[----:B------:R-:W-:Y:S05]  /*9000*/  BRA `(.L_x_152) ;  /* 0xffffff9c00647947 */ /* 0x000fea000383ffff */
.L_x_47:
[----:B------:R-:W-:-:S07]  /*9010*/  MOV R0, UR5 ;  /* 0x0000000500007c02 */ /* 0x000fce0008000f00 */
.L_x_153:
[----:B-1----:R1:W2:Y:S02]  /*9020*/  SYNCS.PHASECHK.TRANS64.TRYWAIT P0, [R0+URZ], R3 ;  /* 0x00000003000075a7 */ /* 0x0022a400080011ff */
[----:B--2---:R-:W-:Y:S05]  /*9030*/  @!P0 NANOSLEEP.SYNCS 0x989680 ;  /* 0x009896800000895d */ /* 0x004fea0003900000 */
[----:B------:R-:W2:Y:S02]  /*9040*/  @!P0 SYNCS.PHASECHK.TRANS64 P0, [R0+URZ], R3 ;  /* 0x00000003000085a7 */ /* 0x000ea400080010ff */
[----:B--2---:R-:W-:Y:S05]  /*9050*/  @!P0 BRA `(.L_x_153) ;  /* 0xfffffffc00f08947 */ /* 0x004fea000383ffff */
[----:B------:R-:W-:Y:S05]  /*9060*/  BRA `(.L_x_154) ;  /* 0xffffff9c00707947 */ /* 0x000fea000383ffff */
.L_x_48:
[----:B------:R-:W-:-:S07]  /*9070*/  MOV R0, UR5 ;  /* 0x0000000500007c02 */ /* 0x000fce0008000f00 */
.L_x_155:
[----:B-1----:R1:W2:Y:S02]  /*9080*/  SYNCS.PHASECHK.TRANS64.TRYWAIT P0, [R0+URZ], R3 ;  /* 0x00000003000075a7 */ /* 0x0022a400080011ff */
[----:B--2---:R-:W-:Y:S05]  /*9090*/  @!P0 NANOSLEEP.SYNCS 0x989680 ;  /* 0x009896800000895d */ /* 0x004fea0003900000 */
[----:B------:R-:W2:Y:S02]  /*90a0*/  @!P0 SYNCS.PHASECHK.TRANS64 P0, [R0+URZ], R3 ;  /* 0x00000003000085a7 */ /* 0x000ea400080010ff */
[----:B--2---:R-:W-:Y:S05]  /*90b0*/  @!P0 BRA `(.L_x_155) ;  /* 0xfffffffc00f08947 */ /* 0x004fea000383ffff */
[----:B------:R-:W-:Y:S05]  /*90c0*/  BRA `(.L_x_156) ;  /* 0xffffff9c007c7947 */ /* 0x000fea000383ffff */
.L_x_49:
[----:B------:R-:W-:-:S07]  /*90d0*/  MOV R0, UR5 ;  /* 0x0000000500007c02 */ /* 0x000fce0008000f00 */
.L_x_157:
[----:B-1----:R1:W2:Y:S02]  /*90e0*/  SYNCS.PHASECHK.TRANS64.TRYWAIT P0, [R0+URZ], R3 ;  /* 0x00000003000075a7 */ /* 0x0022a400080011ff */
[----:B--2---:R-:W-:Y:S05]  /*90f0*/  @!P0 NANOSLEEP.SYNCS 0x989680 ;  /* 0x009896800000895d */ /* 0x004fea0003900000 */
[----:B------:R-:W2:Y:S02]  /*9100*/  @!P0 SYNCS.PHASECHK.TRANS64 P0, [R0+URZ], R3 ;  /* 0x00000003000085a7 */ /* 0x000ea400080010ff */
[----:B--2---:R-:W-:Y:S05]  /*9110*/  @!P0 BRA `(.L_x_157) ;  /* 0xfffffffc00f08947 */ /* 0x004fea000383ffff */
[----:B------:R-:W-:Y:S05]  /*9120*/  BRA `(.L_x_158) ;  /* 0xffffff9c00887947 */ /* 0x000fea000383ffff */
.L_x_50:
[----:B------:R-:W-:-:S07]  /*9130*/  MOV R0, UR5 ;  /* 0x0000000500007c02 */ /* 0x000fce0008000f00 */
.L_x_159:
[----:B-1----:R1:W2:Y:S02]  /*9140*/  SYNCS.PHASECHK.TRANS64.TRYWAIT P0, [R0+URZ], R3 ;  /* 0x00000003000075a7 */ /* 0x0022a400080011ff */
[----:B--2---:R-:W-:Y:S05]  /*9150*/  @!P0 NANOSLEEP.SYNCS 0x989680 ;  /* 0x009896800000895d */ /* 0x004fea0003900000 */
[----:B------:R-:W2:Y:S02]  /*9160*/  @!P0 SYNCS.PHASECHK.TRANS64 P0, [R0+URZ], R3 ;  /* 0x00000003000085a7 */ /* 0x000ea400080010ff */
[----:B--2---:R-:W-:Y:S05]  /*9170*/  @!P0 BRA `(.L_x_159) ;  /* 0xfffffffc00f08947 */ /* 0x004fea000383ffff */
[----:B------:R-:W-:Y:S05]  /*9180*/  BRA `(.L_x_160) ;  /* 0xffffff9c00947947 */ /* 0x000fea000383ffff */
.L_x_51:
[----:B------:R-:W-:-:S07]  /*9190*/  MOV R0, UR5 ;  /* 0x0000000500007c02 */ /* 0x000fce0008000f00 */
.L_x_161:
[----:B-1----:R1:W2:Y:S02]  /*91a0*/  SYNCS.PHASECHK.TRANS64.TRYWAIT P0, [R0+URZ], R3 ;  /* 0x00000003000075a7 */ /* 0x0022a400080011ff */
[----:B--2---:R-:W-:Y:S05]  /*91b0*/  @!P0 NANOSLEEP.SYNCS 0x989680 ;  /* 0x009896800000895d */ /* 0x004fea0003900000 */
[----:B------:R-:W2:Y:S02]  /*91c0*/  @!P0 SYNCS.PHASECHK.TRANS64 P0, [R0+URZ], R3 ;  /* 0x00000003000085a7 */ /* 0x000ea400080010ff */
[----:B--2---:R-:W-:Y:S05]  /*91d0*/  @!P0 BRA `(.L_x_161) ;  /* 0xfffffffc00f08947 */ /* 0x004fea000383ffff */
[----:B------:R-:W-:Y:S05]  /*91e0*/  BRA `(.L_x_162) ;  /* 0xffffff9c00a07947 */ /* 0x000fea000383ffff */
.L_x_52:
[----:B------:R-:W-:-:S07]  /*91f0*/  MOV R0, UR5 ;  /* 0x0000000500007c02 */ /* 0x000fce0008000f00 */
.L_x_163:
[----:B-1----:R1:W2:Y:S02]  /*9200*/  SYNCS.PHASECHK.TRANS64.TRYWAIT P0, [R0+URZ], R3 ;  /* 0x00000003000075a7 */ /* 0x0022a400080011ff */
[----:B--2---:R-:W-:Y:S05]  /*9210*/  @!P0 NANOSLEEP.SYNCS 0x989680 ;  /* 0x009896800000895d */ /* 0x004fea0003900000 */
[----:B------:R-:W2:Y:S02]  /*9220*/  @!P0 SYNCS.PHASECHK.TRANS64 P0, [R0+URZ], R3 ;  /* 0x00000003000085a7 */ /* 0x000ea400080010ff */
[----:B--2---:R-:W-:Y:S05]  /*9230*/  @!P0 BRA `(.L_x_163) ;  /* 0xfffffffc00f08947 */ /* 0x004fea000383ffff */
[----:B------:R-:W-:Y:S05]  /*9240*/  BRA `(.L_x_164) ;  /* 0xffffff9c00ac7947 */ /* 0x000fea000383ffff */
.L_x_53:
[----:B------:R-:W-:-:S07]  /*9250*/  MOV R0, UR5 ;  /* 0x0000000500007c02 */ /* 0x000fce0008000f00 */
.L_x_165:
[----:B-1----:R1:W2:Y:S02]  /*9260*/  SYNCS.PHASECHK.TRANS64.TRYWAIT P0, [R0+URZ], R3 ;  /* 0x00000003000075a7 */ /* 0x0022a400080011ff */
[----:B--2---:R-:W-:Y:S05]  /*9270*/  @!P0 NANOSLEEP.SYNCS 0x989680 ;  /* 0x009896800000895d */ /* 0x004fea0003900000 */
[----:B------:R-:W2:Y:S02]  /*9280*/  @!P0 SYNCS.PHASECHK.TRANS64 P0, [R0+URZ], R3 ;  /* 0x00000003000085a7 */ /* 0x000ea400080010ff */
[----:B--2---:R-:W-:Y:S05]  /*9290*/  @!P0 BRA `(.L_x_165) ;  /* 0xfffffffc00f08947 */ /* 0x004fea000383ffff */
[----:B------:R-:W-:Y:S05]  /*92a0*/  BRA `(.L_x_166) ;  /* 0xffffff9c00b87947 */ /* 0x000fea000383ffff */
.L_x_54:
[----:B------:R-:W-:-:S07]  /*92b0*/  MOV R0, UR5 ;  /* 0x0000000500007c02 */ /* 0x000fce0008000f00 */
.L_x_167:
[----:B-1----:R1:W2:Y:S02]  /*92c0*/  SYNCS.PHASECHK.TRANS64.TRYWAIT P0, [R0+URZ], R3 ;  /* 0x00000003000075a7 */ /* 0x0022a400080011ff */
[----:B--2---:R-:W-:Y:S05]  /*92d0*/  @!P0 NANOSLEEP.SYNCS 0x989680 ;  /* 0x009896800000895d */ /* 0x004fea0003900000 */
[----:B------:R-:W2:Y:S02]  /*92e0*/  @!P0 SYNCS.PHASECHK.TRANS64 P0, [R0+URZ], R3 ;  /* 0x00000003000085a7 */ /* 0x000ea400080010ff */
[----:B--2---:R-:W-:Y:S05]  /*92f0*/  @!P0 BRA `(.L_x_167) ;  /* 0xfffffffc00f08947 */ /* 0x004fea000383ffff */
[----:B------:R-:W-:Y:S05]  /*9300*/  BRA `(.L_x_168) ;  /* 0xffffff9c00c47947 */ /* 0x000fea000383ffff */
.L_x_55:
[----:B------:R-:W-:-:S07]  /*9310*/  MOV R0, UR5 ;  /* 0x0000000500007c02 */ /* 0x000fce0008000f00 */
.L_x_169:
[----:B-1----:R1:W2:Y:S02]  /*9320*/  SYNCS.PHASECHK.TRANS64.TRYWAIT P0, [R0+URZ], R3 ;  /* 0x00000003000075a7 */ /* 0x0022a400080011ff */
[----:B--2---:R-:W-:Y:S05]  /*9330*/  @!P0 NANOSLEEP.SYNCS 0x989680 ;  /* 0x009896800000895d */ /* 0x004fea0003900000 */
[----:B------:R-:W2:Y:S02]  /*9340*/  @!P0 SYNCS.PHASECHK.TRANS64 P0, [R0+URZ], R3 ;  /* 0x00000003000085a7 */ /* 0x000ea400080010ff */
[----:B--2---:R-:W-:Y:S05]  /*9350*/  @!P0 BRA `(.L_x_169) ;  /* 0xfffffffc00f08947 */ /* 0x004fea000383ffff */
[----:B------:R-:W-:Y:S05]  /*9360*/  BRA `(.L_x_170) ;  /* 0xffffff9c00d07947 */ /* 0x000fea000383ffff */
.L_x_56:
[----:B------:R-:W-:-:S07]  /*9370*/  MOV R0, UR5 ;  /* 0x0000000500007c02 */ /* 0x000fce0008000f00 */
.L_x_171:
[----:B-1----:R1:W2:Y:S02]  /*9380*/  SYNCS.PHASECHK.TRANS64.TRYWAIT P0, [R0+URZ], R3 ;  /* 0x00000003000075a7 */ /* 0x0022a400080011ff */
[----:B--2---:R-:W-:Y:S05]  /*9390*/  @!P0 NANOSLEEP.SYNCS 0x989680 ;  /* 0x009896800000895d */ /* 0x004fea0003900000 */
[----:B------:R-:W2:Y:S02]  /*93a0*/  @!P0 SYNCS.PHASECHK.TRANS64 P0, [R0+URZ], R3 ;  /* 0x00000003000085a7 */ /* 0x000ea400080010ff */
[----:B--2---:R-:W-:Y:S05]  /*93b0*/  @!P0 BRA `(.L_x_171) ;  /* 0xfffffffc00f08947 */ /* 0x004fea000383ffff */
[----:B------:R-:W-:Y:S05]  /*93c0*/  BRA `(.L_x_172) ;  /* 0xffffff9c00dc7947 */ /* 0x000fea000383ffff */
.L_x_57:
[----:B------:R-:W-:-:S07]  /*93d0*/  MOV R0, UR5 ;  /* 0x0000000500007c02 */ /* 0x000fce0008000f00 */
.L_x_173:
[----:B-1----:R1:W2:Y:S02]  /*93e0*/  SYNCS.PHASECHK.TRANS64.TRYWAIT P0, [R0+URZ], R3 ;  /* 0x00000003000075a7 */ /* 0x0022a400080011ff */
[----:B--2---:R-:W-:Y:S05]  /*93f0*/  @!P0 NANOSLEEP.SYNCS 0x989680 ;  /* 0x009896800000895d */ /* 0x004fea0003900000 */
[----:B------:R-:W2:Y:S02]  /*9400*/  @!P0 SYNCS.PHASECHK.TRANS64 P0, [R0+URZ], R3 ;  /* 0x00000003000085a7 */ /* 0x000ea400080010ff */
[----:B--2---:R-:W-:Y:S05]  /*9410*/  @!P0 BRA `(.L_x_173) ;  /* 0xfffffffc00f08947 */ /* 0x004fea000383ffff */
[----:B------:R-:W-:Y:S05]  /*9420*/  BRA `(.L_x_174) ;  /* 0xffffff9c00e87947 */ /* 0x000fea000383ffff */
.L_x_58:
[----:B------:R-:W-:-:S07]  /*9430*/  MOV R0, UR5 ;  /* 0x0000000500007c02 */ /* 0x000fce0008000f00 */
.L_x_175:
[----:B-1----:R1:W2:Y:S02]  /*9440*/  SYNCS.PHASECHK.TRANS64.TRYWAIT P0, [R0+URZ], R3 ;  /* 0x00000003000075a7 */ /* 0x0022a400080011ff */
[----:B--2---:R-:W-:Y:S05]  /*9450*/  @!P0 NANOSLEEP.SYNCS 0x989680 ;  /* 0x009896800000895d */ /* 0x004fea0003900000 */
[----:B------:R-:W2:Y:S02]  /*9460*/  @!P0 SYNCS.PHASECHK.TRANS64 P0, [R0+URZ], R3 ;  /* 0x00000003000085a7 */ /* 0x000ea400080010ff */
[----:B--2---:R-:W-:Y:S05]  /*9470*/  @!P0 BRA `(.L_x_175) ;  /* 0xfffffffc00f08947 */ /* 0x004fea000383ffff */
[----:B------:R-:W-:Y:S05]  /*9480*/  BRA `(.L_x_176) ;  /* 0xffffff9c00f47947 */ /* 0x000fea000383ffff */
.L_x_59:
[----:B------:R-:W-:-:S07]  /*9490*/  MOV R0, UR5 ;  /* 0x0000000500007c02 */ /* 0x000fce0008000f00 */
.L_x_177:
[----:B-1----:R1:W2:Y:S02]  /*94a0*/  SYNCS.PHASECHK.TRANS64.TRYWAIT P0, [R0+URZ], R3 ;  /* 0x00000003000075a7 */ /* 0x0022a400080011ff */
[----:B--2---:R-:W-:Y:S05]  /*94b0*/  @!P0 NANOSLEEP.SYNCS 0x989680 ;  /* 0x009896800000895d */ /* 0x004fea0003900000 */
[----:B------:R-:W2:Y:S02]  /*94c0*/  @!P0 SYNCS.PHASECHK.TRANS64 P0, [R0+URZ], R3 ;  /* 0x00000003000085a7 */ /* 0x000ea400080010ff */
[----:B--2---:R-:W-:Y:S05]  /*94d0*/  @!P0 BRA `(.L_x_177) ;  /* 0xfffffffc00f08947 */ /* 0x004fea000383ffff */
[----:B------:R-:W-:Y:S05]  /*94e0*/  BRA `(.L_x_178) ;  /* 0xffffffa000007947 */ /* 0x000fea000383ffff */
.L_x_60:
[----:B------:R-:W-:-:S07]  /*94f0*/  MOV R0, UR5 ;  /* 0x0000000500007c02 */ /* 0x000fce0008000f00 */
.L_x_179:
[----:B-1----:R1:W2:Y:S02]  /*9500*/  SYNCS.PHASECHK.TRANS64.TRYWAIT P0, [R0+URZ], R3 ;  /* 0x00000003000075a7 */ /* 0x0022a400080011ff */
[----:B--2---:R-:W-:Y:S05]  /*9510*/  @!P0 NANOSLEEP.SYNCS 0x989680 ;  /* 0x009896800000895d */ /* 0x004fea0003900000 */
[----:B------:R-:W2:Y:S02]  /*9520*/  @!P0 SYNCS.PHASECHK.TRANS64 P0, [R0+URZ], R3 ;  /* 0x00000003000085a7 */ /* 0x000ea400080010ff */
[----:B--2---:R-:W-:Y:S05]  /*9530*/  @!P0 BRA `(.L_x_179) ;  /* 0xfffffffc00f08947 */ /* 0x004fea000383ffff */
[----:B------:R-:W-:Y:S05]  /*9540*/  BRA `(.L_x_180) ;  /* 0xffffffa0000c7947 */ /* 0x000fea000383ffff */
.L_x_61:
[----:B------:R-:W-:-:S07]  /*9550*/  MOV R0, UR5 ;  /* 0x0000000500007c02 */ /* 0x000fce0008000f00 */
.L_x_181:
[----:B-1----:R1:W2:Y:S02]  /*9560*/  SYNCS.PHASECHK.TRANS64.TRYWAIT P0, [R0+URZ], R3 ;  /* 0x00000003000075a7 */ /* 0x0022a400080011ff */
[----:B--2---:R-:W-:Y:S05]  /*9570*/  @!P0 NANOSLEEP.SYNCS 0x989680 ;  /* 0x009896800000895d */ /* 0x004fea0003900000 */
[----:B------:R-:W2:Y:S02]  /*9580*/  @!P0 SYNCS.PHASECHK.TRANS64 P0, [R0+URZ], R3 ;  /* 0x00000003000085a7 */ /* 0x000ea400080010ff */
[----:B--2---:R-:W-:Y:S05]  /*9590*/  @!P0 BRA `(.L_x_181) ;  /* 0xfffffffc00f08947 */ /* 0x004fea000383ffff */
[----:B------:R-:W-:Y:S05]  /*95a0*/  BRA `(.L_x_182) ;  /* 0xffffffa000187947 */ /* 0x000fea000383ffff */
.L_x_62:
[----:B------:R-:W-:-:S07]  /*95b0*/  MOV R0, UR5 ;  /* 0x0000000500007c02 */ /* 0x000fce0008000f00 */
.L_x_183:
[----:B-1----:R1:W2:Y:S02]  /*95c0*/  SYNCS.PHASECHK.TRANS64.TRYWAIT P0, [R0+URZ], R3 ;  /* 0x00000003000075a7 */ /* 0x0022a400080011ff */
[----:B--2---:R-:W-:Y:S05]  /*95d0*/  @!P0 NANOSLEEP.SYNCS 0x989680 ;  /* 0x009896800000895d */ /* 0x004fea0003900000 */
[----:B------:R-:W2:Y:S02]  /*95e0*/  @!P0 SYNCS.PHASECHK.TRANS64 P0, [R0+URZ], R3 ;  /* 0x00000003000085a7 */ /* 0x000ea400080010ff */
[----:B--2---:R-:W-:Y:S05]  /*95f0*/  @!P0 BRA `(.L_x_183) ;  /* 0xfffffffc00f08947 */ /* 0x004fea000383ffff */
[----:B------:R-:W-:Y:S05]  /*9600*/  BRA `(.L_x_184) ;  /* 0xffffffa000247947 */ /* 0x000fea000383ffff */
.L_x_63:
[----:B------:R-:W-:-:S07]  /*9610*/  MOV R0, UR5 ;  /* 0x0000000500007c02 */ /* 0x000fce0008000f00 */
.L_x_185:
[----:B-1----:R1:W2:Y:S02]  /*9620*/  SYNCS.PHASECHK.TRANS64.TRYWAIT P0, [R0+URZ], R3 ;  /* 0x00000003000075a7 */ /* 0x0022a400080011ff */
[----:B--2---:R-:W-:Y:S05]  /*9630*/  @!P0 NANOSLEEP.SYNCS 0x989680 ;  /* 0x009896800000895d */ /* 0x004fea0003900000 */
[----:B------:R-:W2:Y:S02]  /*9640*/  @!P0 SYNCS.PHASECHK.TRANS64 P0, [R0+URZ], R3 ;  /* 0x00000003000085a7 */ /* 0x000ea400080010ff */
[----:B--2---:R-:W-:Y:S05]  /*9650*/  @!P0 BRA `(.L_x_185) ;  /* 0xfffffffc00f08947 */ /* 0x004fea000383ffff */
[----:B------:R-:W-:Y:S05]  /*9660*/  BRA `(.L_x_186) ;  /* 0xffffffa000307947 */ /* 0x000fea000383ffff */
.L_x_64:
[----:B------:R-:W-:-:S07]  /*9670*/  MOV R0, UR5 ;  /* 0x0000000500007c02 */ /* 0x000fce0008000f00 */
.L_x_187:
[----:B-1----:R1:W2:Y:S02]  /*9680*/  SYNCS.PHASECHK.TRANS64.TRYWAIT P0, [R0+URZ], R3 ;  /* 0x00000003000075a7 */ /* 0x0022a400080011ff */
[----:B--2---:R-:W-:Y:S05]  /*9690*/  @!P0 NANOSLEEP.SYNCS 0x989680 ;  /* 0x009896800000895d */ /* 0x004fea0003900000 */
[----:B------:R-:W2:Y:S02]  /*96a0*/  @!P0 SYNCS.PHASECHK.TRANS64 P0, [R0+URZ], R3 ;  /* 0x00000003000085a7 */ /* 0x000ea400080010ff */
[----:B--2---:R-:W-:Y:S05]  /*96b0*/  @!P0 BRA `(.L_x_187) ;  /* 0xfffffffc00f08947 */ /* 0x004fea000383ffff */
[----:B------:R-:W-:Y:S05]  /*96c0*/  BRA `(.L_x_188) ;  /* 0xffffffa0003c7947 */ /* 0x000fea000383ffff */
.L_x_65:
[----:B------:R-:W-:-:S07]  /*96d0*/  MOV R0, UR5 ;  /* 0x0000000500007c02 */ /* 0x000fce0008000f00 */
.L_x_189:
[----:B-1----:R1:W2:Y:S02]  /*96e0*/  SYNCS.PHASECHK.TRANS64.TRYWAIT P0, [R0+URZ], R3 ;  /* 0x00000003000075a7 */ /* 0x0022a400080011ff */
[----:B--2---:R-:W-:Y:S05]  /*96f0*/  @!P0 NANOSLEEP.SYNCS 0x989680 ;  /* 0x009896800000895d */ /* 0x004fea0003900000 */
[----:B------:R-:W2:Y:S02]  /*9700*/  @!P0 SYNCS.PHASECHK.TRANS64 P0, [R0+URZ], R3 ;  /* 0x00000003000085a7 */ /* 0x000ea400080010ff */
[----:B--2---:R-:W-:Y:S05]  /*9710*/  @!P0 BRA `(.L_x_189) ;  /* 0xfffffffc00f08947 */ /* 0x004fea000383ffff */
[----:B------:R-:W-:Y:S05]  /*9720*/  BRA `(.L_x_190) ;  /* 0xffffffa000487947 */ /* 0x000fea000383ffff */
.L_x_66:
[----:B------:R-:W-:-:S07]  /*9730*/  MOV R0, UR5 ;  /* 0x0000000500007c02 */ /* 0x000fce0008000f00 */
.L_x_191:
[----:B-1----:R1:W2:Y:S02]  /*9740*/  SYNCS.PHASECHK.TRANS64.TRYWAIT P0, [R0+URZ], R3 ;  /* 0x00000003000075a7 */ /* 0x0022a400080011ff */
[----:B--2---:R-:W-:Y:S05]  /*9750*/  @!P0 NANOSLEEP.SYNCS 0x989680 ;  /* 0x009896800000895d */ /* 0x004fea0003900000 */
[----:B------:R-:W2:Y:S02]  /*9760*/  @!P0 SYNCS.PHASECHK.TRANS64 P0, [R0+URZ], R3 ;  /* 0x00000003000085a7 */ /* 0x000ea400080010ff */
[----:B--2---:R-:W-:Y:S05]  /*9770*/  @!P0 BRA `(.L_x_191) ;  /* 0xfffffffc00f08947 */ /* 0x004fea000383ffff */
[----:B------:R-:W-:Y:S05]  /*9780*/  BRA `(.L_x_192) ;  /* 0xffffffa000547947 */ /* 0x000fea000383ffff */
.L_x_67:
[----:B------:R-:W-:-:S07]  /*9790*/  MOV R0, UR5 ;  /* 0x0000000500007c02 */ /* 0x000fce0008000f00 */
.L_x_193:
[----:B-1----:R1:W2:Y:S02]  /*97a0*/  SYNCS.PHASECHK.TRANS64.TRYWAIT P0, [R0+URZ], R3 ;  /* 0x00000003000075a7 */ /* 0x0022a400080011ff */
[----:B--2---:R-:W-:Y:S05]  /*97b0*/  @!P0 NANOSLEEP.SYNCS 0x989680 ;  /* 0x009896800000895d */ /* 0x004fea0003900000 */
[----:B------:R-:W2:Y:S02]  /*97c0*/  @!P0 SYNCS.PHASECHK.TRANS64 P0, [R0+URZ], R3 ;  /* 0x00000003000085a7 */ /* 0x000ea400080010ff */
[----:B--2---:R-:W-:Y:S05]  /*97d0*/  @!P0 BRA `(.L_x_193) ;  /* 0xfffffffc00f08947 */ /* 0x004fea000383ffff */
[----:B------:R-:W-:Y:S05]  /*97e0*/  BRA `(.L_x_194) ;  /* 0xffffffa000607947 */ /* 0x000fea000383ffff */
.L_x_68:
[----:B------:R-:W-:-:S07]  /*97f0*/  MOV R0, UR5 ;  /* 0x0000000500007c02 */ /* 0x000fce0008000f00 */
.L_x_195:
[----:B-1----:R1:W2:Y:S02]  /*9800*/  SYNCS.PHASECHK.TRANS64.TRYWAIT P0, [R0+URZ], R3 ;  /* 0x00000003000075a7 */ /* 0x0022a400080011ff */
[----:B--2---:R-:W-:Y:S05]  /*9810*/  @!P0 NANOSLEEP.SYNCS 0x989680 ;  /* 0x009896800000895d */ /* 0x004fea0003900000 */
[----:B------:R-:W2:Y:S02]  /*9820*/  @!P0 SYNCS.PHASECHK.TRANS64 P0, [R0+URZ], R3 ;  /* 0x00000003000085a7 */ /* 0x000ea400080010ff */
[----:B--2---:R-:W-:Y:S05]  /*9830*/  @!P0 BRA `(.L_x_195) ;  /* 0xfffffffc00f08947 */ /* 0x004fea000383ffff */
[----:B------:R-:W-:Y:S05]  /*9840*/  BRA `(.L_x_196) ;  /* 0xffffffa0006c7947 */ /* 0x000fea000383ffff */
.L_x_69:
[----:B------:R-:W-:-:S07]  /*9850*/  MOV R0, UR5 ;  /* 0x0000000500007c02 */ /* 0x000fce0008000f00 */
.L_x_197:
[----:B-1----:R1:W2:Y:S02]  /*9860*/  SYNCS.PHASECHK.TRANS64.TRYWAIT P0, [R0+URZ], R3 ;  /* 0x00000003000075a7 */ /* 0x0022a400080011ff */
[----:B--2---:R-:W-:Y:S05]  /*9870*/  @!P0 NANOSLEEP.SYNCS 0x989680 ;  /* 0x009896800000895d */ /* 0x004fea0003900000 */
[----:B------:R-:W2:Y:S02]  /*9880*/  @!P0 SYNCS.PHASECHK.TRANS64 P0, [R0+URZ], R3 ;  /* 0x00000003000085a7 */ /* 0x000ea400080010ff */
[----:B--2---:R-:W-:Y:S05]  /*9890*/  @!P0 BRA `(.L_x_197) ;  /* 0xfffffffc00f08947 */ /* 0x004fea000383ffff */
[----:B------:R-:W-:Y:S05]  /*98a0*/  BRA `(.L_x_198) ;  /* 0xffffffa000787947 */ /* 0x000fea000383ffff */
.L_x_70:
[----:B------:R-:W-:-:S07]  /*98b0*/  MOV R0, UR5 ;  /* 0x0000000500007c02 */ /* 0x000fce0008000f00 */
.L_x_199:
[----:B-1----:R1:W2:Y:S02]  /*98c0*/  SYNCS.PHASECHK.TRANS64.TRYWAIT P0, [R0+URZ], R3 ;  /* 0x00000003000075a7 */ /* 0x0022a400080011ff */
[----:B--2---:R-:W-:Y:S05]  /*98d0*/  @!P0 NANOSLEEP.SYNCS 0x989680 ;  /* 0x009896800000895d */ /* 0x004fea0003900000 */
[----:B------:R-:W2:Y:S02]  /*98e0*/  @!P0 SYNCS.PHASECHK.TRANS64 P0, [R0+URZ], R3 ;  /* 0x00000003000085a7 */ /* 0x000ea400080010ff */
[----:B--2---:R-:W-:Y:S05]  /*98f0*/  @!P0 BRA `(.L_x_199) ;  /* 0xfffffffc00f08947 */ /* 0x004fea000383ffff */
[----:B------:R-:W-:Y:S05]  /*9900*/  BRA `(.L_x_200) ;  /* 0xffffffa000847947 */ /* 0x000fea000383ffff */
.L_x_71:
[----:B------:R-:W-:-:S07]  /*9910*/  MOV R0, UR5 ;  /* 0x0000000500007c02 */ /* 0x000fce0008000f00 */
.L_x_201:
[----:B-1----:R1:W2:Y:S02]  /*9920*/  SYNCS.PHASECHK.TRANS64.TRYWAIT P0, [R0+URZ], R3 ;  /* 0x00000003000075a7 */ /* 0x0022a400080011ff */
[----:B--2---:R-:W-:Y:S05]  /*9930*/  @!P0 NANOSLEEP.SYNCS 0x989680 ;  /* 0x009896800000895d */ /* 0x004fea0003900000 */
[----:B------:R-:W2:Y:S02]  /*9940*/  @!P0 SYNCS.PHASECHK.TRANS64 P0, [R0+URZ], R3 ;  /* 0x00000003000085a7 */ /* 0x000ea400080010ff */
[----:B--2---:R-:W-:Y:S05]  /*9950*/  @!P0 BRA `(.L_x_201) ;  /* 0xfffffffc00f08947 */ /* 0x004fea000383ffff */
[----:B------:R-:W-:Y:S05]  /*9960*/  BRA `(.L_x_202) ;  /* 0xffffffa000907947 */ /* 0x000fea000383ffff */
.L_x_72:
[----:B------:R-:W-:-:S07]  /*9970*/  MOV R0, UR5 ;  /* 0x0000000500007c02 */ /* 0x000fce0008000f00 */
.L_x_203:
[----:B-1----:R1:W2:Y:S02]  /*9980*/  SYNCS.PHASECHK.TRANS64.TRYWAIT P0, [R0+URZ], R3 ;  /* 0x00000003000075a7 */ /* 0x0022a400080011ff */
[----:B--2---:R-:W-:Y:S05]  /*9990*/  @!P0 NANOSLEEP.SYNCS 0x989680 ;  /* 0x009896800000895d */ /* 0x004fea0003900000 */
[----:B------:R-:W2:Y:S02]  /*99a0*/  @!P0 SYNCS.PHASECHK.TRANS64 P0, [R0+URZ], R3 ;  /* 0x00000003000085a7 */ /* 0x000ea400080010ff */
[----:B--2---:R-:W-:Y:S05]  /*99b0*/  @!P0 BRA `(.L_x_203) ;  /* 0xfffffffc00f08947 */ /* 0x004fea000383ffff */
[----:B------:R-:W-:Y:S05]  /*99c0*/  BRA `(.L_x_204) ;  /* 0xffffffa0009c7947 */ /* 0x000fea000383ffff */
.L_x_73:
[----:B------:R-:W-:-:S07]  /*99d0*/  MOV R0, UR5 ;  /* 0x0000000500007c02 */ /* 0x000fce0008000f00 */
.L_x_205:
[----:B-1----:R1:W2:Y:S02]  /*99e0*/  SYNCS.PHASECHK.TRANS64.TRYWAIT P0, [R0+URZ], R3 ;  /* 0x00000003000075a7 */ /* 0x0022a400080011ff */
[----:B--2---:R-:W-:Y:S05]  /*99f0*/  @!P0 NANOSLEEP.SYNCS 0x989680 ;  /* 0x009896800000895d */ /* 0x004fea0003900000 */
[----:B------:R-:W2:Y:S02]  /*9a00*/  @!P0 SYNCS.PHASECHK.TRANS64 P0, [R0+URZ], R3 ;  /* 0x00000003000085a7 */ /* 0x000ea400080010ff */
[----:B--2---:R-:W-:Y:S05]  /*9a10*/  @!P0 BRA `(.L_x_205) ;  /* 0xfffffffc00f08947 */ /* 0x004fea000383ffff */
[----:B------:R-:W-:Y:S05]  /*9a20*/  BRA `(.L_x_206) ;  /* 0xffffffa000a87947 */ /* 0x000fea000383ffff */
.L_x_74:
[----:B------:R-:W-:-:S07]  /*9a30*/  MOV R0, UR5 ;  /* 0x0000000500007c02 */ /* 0x000fce0008000f00 */
.L_x_207:
[----:B-1----:R1:W2:Y:S02]  /*9a40*/  SYNCS.PHASECHK.TRANS64.TRYWAIT P0, [R0+URZ], R3 ;  /* 0x00000003000075a7 */ /* 0x0022a400080011ff */
[----:B--2---:R-:W-:Y:S05]  /*9a50*/  @!P0 NANOSLEEP.SYNCS 0x989680 ;  /* 0x009896800000895d */ /* 0x004fea0003900000 */
[----:B------:R-:W2:Y:S02]  /*9a60*/  @!P0 SYNCS.PHASECHK.TRANS64 P0, [R0+URZ], R3 ;  /* 0x00000003000085a7 */ /* 0x000ea400080010ff */
[----:B--2---:R-:W-:Y:S05]  /*9a70*/  @!P0 BRA `(.L_x_207) ;  /* 0xfffffffc00f08947 */ /* 0x004fea000383ffff */
[----:B------:R-:W-:Y:S05]  /*9a80*/  BRA `(.L_x_208) ;  /* 0xffffffa000b47947 */ /* 0x000fea000383ffff */
.L_x_75:
[----:B------:R-:W-:-:S07]  /*9a90*/  MOV R0, UR5 ;  /* 0x0000000500007c02 */ /* 0x000fce0008000f00 */
.L_x_209:
[----:B-1----:R1:W2:Y:S02]  /*9aa0*/  SYNCS.PHASECHK.TRANS64.TRYWAIT P0, [R0+URZ], R3 ;  /* 0x00000003000075a7 */ /* 0x0022a400080011ff */
[----:B--2---:R-:W-:Y:S05]  /*9ab0*/  @!P0 NANOSLEEP.SYNCS 0x989680 ;  /* 0x009896800000895d */ /* 0x004fea0003900000 */
[----:B------:R-:W2:Y:S02]  /*9ac0*/  @!P0 SYNCS.PHASECHK.TRANS64 P0, [R0+URZ], R3 ;  /* 0x00000003000085a7 */ /* 0x000ea400080010ff */
[----:B--2---:R-:W-:Y:S05]  /*9ad0*/  @!P0 BRA `(.L_x_209) ;  /* 0xfffffffc00f08947 */ /* 0x004fea000383ffff */
[----:B------:R-:W-:Y:S05]  /*9ae0*/  BRA `(.L_x_210) ;  /* 0xffffffa000c07947 */ /* 0x000fea000383ffff */
.L_x_76:
[----:B------:R-:W-:-:S07]  /*9af0*/  MOV R0, UR5 ;  /* 0x0000000500007c02 */ /* 0x000fce0008000f00 */
.L_x_211:
[----:B-1----:R1:W2:Y:S02]  /*9b00*/  SYNCS.PHASECHK.TRANS64.TRYWAIT P0, [R0+URZ], R3 ;  /* 0x00000003000075a7 */ /* 0x0022a400080011ff */
[----:B--2---:R-:W-:Y:S05]  /*9b10*/  @!P0 NANOSLEEP.SYNCS 0x989680 ;  /* 0x009896800000895d */ /* 0x004fea0003900000 */
[----:B------:R-:W2:Y:S02]  /*9b20*/  @!P0 SYNCS.PHASECHK.TRANS64 P0, [R0+URZ], R3 ;  /* 0x00000003000085a7 */ /* 0x000ea400080010ff */
[----:B--2---:R-:W-:Y:S05]  /*9b30*/  @!P0 BRA `(.L_x_211) ;  /* 0xfffffffc00f08947 */ /* 0x004fea000383ffff */
[----:B------:R-:W-:Y:S05]  /*9b40*/  BRA `(.L_x_212) ;  /* 0xffffffa000cc7947 */ /* 0x000fea000383ffff */
.L_x_79:
[----:B--2---:R2:W3:Y:S02]  /*9b50*/  SYNCS.PHASECHK.TRANS64.TRYWAIT P0, [R2+URZ+0x2b0], R4 ;  /* 0x0002b004020075a7 */ /* 0x0044e400080011ff */
[----:B---3--:R-:W-:Y:S05]  /*9b60*/  @!P0 NANOSLEEP.SYNCS 0x989680 ;  /* 0x009896800000895d */ /* 0x008fea0003900000 */
[----:B------:R-:W3:Y:S02]  /*9b70*/  @!P0 SYNCS.PHASECHK.TRANS64 P0, [R2+URZ+0x2b0], R4 ;  /* 0x0002b004020085a7 */ /* 0x000ee400080010ff */
[----:B---3--:R-:W-:Y:S05]  /*9b80*/  @!P0 BRA `(.L_x_79) ;  /* 0xfffffffc00f08947 */ /* 0x008fea000383ffff */
[----:B------:R-:W-:Y:S05]  /*9b90*/  BRA `(.L_x_213) ;  /* 0xffffffa400287947 */ /* 0x000fea000383ffff */
.L_x_80:
[----:B------:R-:W-:-:S07]  /*9ba0*/  MOV R2, UR4 ;  /* 0x0000000400027c02 */ /* 0x000fce0008000f00 */
.L_x_214:
[----:B--2---:R2:W3:Y:S02]  /*9bb0*/  SYNCS.PHASECHK.TRANS64.TRYWAIT P0, [R2+URZ+0x260], R5 ;  /* 0x00026005020075a7 */ /* 0x0044e400080011ff */
[----:B---3--:R-:W-:Y:S05]  /*9bc0*/  @!P0 NANOSLEEP.SYNCS 0x989680 ;  /* 0x009896800000895d */ /* 0x008fea0003900000 */
[----:B------:R-:W3:Y:S02]  /*9bd0*/  @!P0 SYNCS.PHASECHK.TRANS64 P0, [R2+URZ+0x260], R5 ;  /* 0x00026005020085a7 */ /* 0x000ee400080010ff */
[----:B---3--:R-:W-:Y:S05]  /*9be0*/  @!P0 BRA `(.L_x_214) ;  /* 0xfffffffc00f08947 */ /* 0x008fea000383ffff */
[----:B------:R-:W-:Y:S05]  /*9bf0*/  BRA `(.L_x_215) ;  /* 0xffffffa400387947 */ /* 0x000fea000383ffff */
.L_x_81:
[----:B--2---:R2:W3:Y:S02]  /*9c00*/  SYNCS.PHASECHK.TRANS64.TRYWAIT P1, [R2+URZ+0x250], R4 ;  /* 0x00025004020075a7 */ /* 0x0044e400080211ff */
[----:B---3--:R-:W-:Y:S05]  /*9c10*/  @!P1 NANOSLEEP.SYNCS 0x989680 ;  /* 0x009896800000995d */ /* 0x008fea0003900000 */
[----:B------:R-:W3:Y:S02]  /*9c20*/  @!P1 SYNCS.PHASECHK.TRANS64 P1, [R2+URZ+0x250], R4 ;  /* 0x00025004020095a7 */ /* 0x000ee400080210ff */
[----:B---3--:R-:W-:Y:S05]  /*9c30*/  @!P1 BRA `(.L_x_81) ;  /* 0xfffffffc00f09947 */ /* 0x008fea000383ffff */
[----:B------:R-:W-:Y:S05]  /*9c40*/  BRA `(.L_x_216) ;  /* 0xffffffa400687947 */ /* 0x000fea000383ffff */
.L_x_84:
[----:B------:R-:W-:-:S07]  /*9c50*/  MOV R0, UR4 ;  /* 0x0000000400007c02 */ /* 0x000fce0008000f00 */
.L_x_217:
[----:B--2---:R2:W3:Y:S02]  /*9c60*/  SYNCS.PHASECHK.TRANS64.TRYWAIT P0, [R0+URZ+0x260], R2 ;  /* 0x00026002000075a7 */ /* 0x0044e400080011ff */
[----:B---3--:R-:W-:Y:S05]  /*9c70*/  @!P0 NANOSLEEP.SYNCS 0x989680 ;  /* 0x009896800000895d */ /* 0x008fea0003900000 */
[----:B------:R-:W3:Y:S02]  /*9c80*/  @!P0 SYNCS.PHASECHK.TRANS64 P0, [R0+URZ+0x260], R2 ;  /* 0x00026002000085a7 */ /* 0x000ee400080010ff */
[----:B---3--:R-:W-:Y:S05]  /*9c90*/  @!P0 BRA `(.L_x_217) ;  /* 0xfffffffc00f08947 */ /* 0x008fea000383ffff */
[----:B------:R-:W-:Y:S05]  /*9ca0*/  BRA `(.L_x_83) ;  /* 0xffffffa400bc7947 */ /* 0x000fea000383ffff */
.L_x_91:
[----:B-1----:R1:W2:Y:S02]  /*9cb0*/  SYNCS.PHASECHK.TRANS64.TRYWAIT P1, [R0+URZ+0x250], R2 ;  /* 0x00025002000075a7 */ /* 0x0022a400080211ff */
[----:B--2---:R-:W-:Y:S05]  /*9cc0*/  @!P1 NANOSLEEP.SYNCS 0x989680 ;  /* 0x009896800000995d */ /* 0x004fea0003900000 */
[----:B------:R-:W2:Y:S02]  /*9cd0*/  @!P1 SYNCS.PHASECHK.TRANS64 P1, [R0+URZ+0x250], R2 ;  /* 0x00025002000095a7 */ /* 0x000ea400080210ff */
[----:B--2---:R-:W-:Y:S05]  /*9ce0*/  @!P1 BRA `(.L_x_91) ;  /* 0xfffffffc00f09947 */ /* 0x004fea000383ffff */
[----:B------:R-:W-:Y:S05]  /*9cf0*/  BRA `(.L_x_218) ;  /* 0xffffffac00187947 */ /* 0x000fea000383ffff */
.L_x_92:
[----:B------:R-:W-:-:S07]  /*9d00*/  MOV R2, UR19 ;  /* 0x0000001300027c02 */ /* 0x000fce0008000f00 */
.L_x_219:
[----:B-1----:R1:W2:Y:S02]  /*9d10*/  SYNCS.PHASECHK.TRANS64.TRYWAIT P0, [R2+URZ+0x290], R0 ;  /* 0x00029000020075a7 */ /* 0x0022a400080011ff */
[----:B--2---:R-:W-:Y:S05]  /*9d20*/  @!P0 NANOSLEEP.SYNCS 0x989680 ;  /* 0x009896800000895d */ /* 0x004fea0003900000 */
[----:B------:R-:W2:Y:S02]  /*9d30*/  @!P0 SYNCS.PHASECHK.TRANS64 P0, [R2+URZ+0x290], R0 ;  /* 0x00029000020085a7 */ /* 0x000ea400080010ff */
[----:B--2---:R-:W-:Y:S05]  /*9d40*/  @!P0 BRA `(.L_x_219) ;  /* 0xfffffffc00f08947 */ /* 0x004fea000383ffff */
[----:B------:R-:W-:Y:S05]  /*9d50*/  BRA `(.L_x_220) ;  /* 0xffffffac004c7947 */ /* 0x000fea000383ffff */
.L_x_95:
[----:B------:R-:W-:Y:S07]  /*9d60*/  MOV R0, UR6 ;  /* 0x0000000600007c02 */ /* 0x000fee0008000f00 */
.L_x_221:
[----:B-1----:R1:W2:Y:S02]  /*9d70*/  SYNCS.PHASECHK.TRANS64.TRYWAIT P0, [R0+URZ], R2 ;  /* 0x00000002000075a7 */ /* 0x0022a400080011ff */
[----:B--2---:R-:W-:Y:S05]  /*9d80*/  @!P0 NANOSLEEP.SYNCS 0x989680 ;  /* 0x009896800000895d */ /* 0x004fea0003900000 */
[----:B------:R-:W2:Y:S02]  /*9d90*/  @!P0 SYNCS.PHASECHK.TRANS64 P0, [R0+URZ], R2 ;  /* 0x00000002000085a7 */ /* 0x000ea400080010ff */
[----:B--2---:R-:W-:Y:S05]  /*9da0*/  @!P0 BRA `(.L_x_221) ;  /* 0xfffffffc00f08947 */ /* 0x004fea000383ffff */
[----:B------:R-:W-:Y:S05]  /*9db0*/  BRA `(.L_x_94) ;  /* 0xffffffac00847947 */ /* 0x000fea000383ffff */
.L_x_98:
[----:B------:R-:W-:-:S07]  /*9dc0*/  MOV R0, UR4 ;  /* 0x0000000400007c02 */ /* 0x000fce0008000f00 */
.L_x_222:
[----:B--2---:R2:W4:Y:S02]  /*9dd0*/  SYNCS.PHASECHK.TRANS64.TRYWAIT P0, [R0+URZ], R2 ;  /* 0x00000002000075a7 */ /* 0x00452400080011ff */
[----:B----4-:R-:W-:Y:S05]  /*9de0*/  @!P0 NANOSLEEP.SYNCS 0x989680 ;  /* 0x009896800000895d */ /* 0x010fea0003900000 */
[----:B------:R-:W4:Y:S02]  /*9df0*/  @!P0 SYNCS.PHASECHK.TRANS64 P0, [R0+URZ], R2 ;  /* 0x00000002000085a7 */ /* 0x000f2400080010ff */
[----:B----4-:R-:W-:Y:S05]  /*9e00*/  @!P0 BRA `(.L_x_222) ;  /* 0xfffffffc00f08947 */ /* 0x010fea000383ffff */
[----:B------:R-:W-:Y:S05]  /*9e10*/  BRA `(.L_x_223) ;  /* 0xffffffb000247947 */ /* 0x000fea000383ffff */
.L_x_99:
[----:B------:R-:W-:-:S07]  /*9e20*/  MOV R0, UR5 ;  /* 0x0000000500007c02 */ /* 0x000fce0008000f00 */
.L_x_224:
[----:B-1----:R1:W2:Y:S02]  /*9e30*/  SYNCS.PHASECHK.TRANS64.TRYWAIT P0, [R0+URZ], R3 ;  /* 0x00000003000075a7 */ /* 0x0022a400080011ff */
[----:B--2---:R-:W-:Y:S05]  /*9e40*/  @!P0 NANOSLEEP.SYNCS 0x989680 ;  /* 0x009896800000895d */ /* 0x004fea0003900000 */
[----:B------:R-:W2:Y:S02]  /*9e50*/  @!P0 SYNCS.PHASECHK.TRANS64 P0, [R0+URZ], R3 ;  /* 0x00000003000085a7 */ /* 0x000ea400080010ff */
[----:B--2---:R-:W-:Y:S05]  /*9e60*/  @!P0 BRA `(.L_x_224) ;  /* 0xfffffffc00f08947 */ /* 0x004fea000383ffff */
[----:B------:R-:W-:Y:S05]  /*9e70*/  BRA `(.L_x_225) ;  /* 0xffffffb000307947 */ /* 0x000fea000383ffff */
.L_x_100:
[----:B------:R-:W-:-:S07]  /*9e80*/  MOV R0, UR5 ;  /* 0x0000000500007c02 */ /* 0x000fce0008000f00 */
.L_x_226:
[----:B-1----:R1:W2:Y:S02]  /*9e90*/  SYNCS.PHASECHK.TRANS64.TRYWAIT P0, [R0+URZ], R3 ;  /* 0x00000003000075a7 */ /* 0x0022a400080011ff */
[----:B--2---:R-:W-:Y:S05]  /*9ea0*/  @!P0 NANOSLEEP.SYNCS 0x989680 ;  /* 0x009896800000895d */ /* 0x004fea0003900000 */
[----:B------:R-:W2:Y:S02]  /*9eb0*/  @!P0 SYNCS.PHASECHK.TRANS64 P0, [R0+URZ], R3 ;  /* 0x00000003000085a7 */ /* 0x000ea400080010ff */
[----:B--2---:R-:W-:Y:S05]  /*9ec0*/  @!P0 BRA `(.L_x_226) ;  /* 0xfffffffc00f08947 */ /* 0x004fea000383ffff */
[----:B------:R-:W-:Y:S05]  /*9ed0*/  BRA `(.L_x_227) ;  /* 0xffffffb0003c7947 */ /* 0x000fea000383ffff */
.L_x_101:
[----:B-1----:R-:W-:-:S07]  /*9ee0*/  MOV R0, UR4 ;  /* 0x0000000400007c02 */ /* 0x002fce0008000f00 */
.L_x_228:
[----:B-1----:R1:W2:Y:S02]  /*9ef0*/  SYNCS.PHASECHK.TRANS64.TRYWAIT P0, [R0+URZ], R2 ;  /* 0x00000002000075a7 */ /* 0x0022a400080011ff */
[----:B--2---:R-:W-:Y:S05]  /*9f00*/  @!P0 NANOSLEEP.SYNCS 0x989680 ;  /* 0x009896800000895d */ /* 0x004fea0003900000 */
[----:B------:R-:W2:Y:S02]  /*9f10*/  @!P0 SYNCS.PHASECHK.TRANS64 P0, [R0+URZ], R2 ;  /* 0x00000002000085a7 */ /* 0x000ea400080010ff */
[----:B--2---:R-:W-:Y:S05]  /*9f20*/  @!P0 BRA `(.L_x_228) ;  /* 0xfffffffc00f08947 */ /* 0x004fea000383ffff */
[----:B------:R-:W-:Y:S05]  /*9f30*/  BRA `(.L_x_229) ;  /* 0xffffffb000487947 */ /* 0x000fea000383ffff */
.L_x_106:
[----:B---3--:R3:W4:Y:S02]  /*9f40*/  SYNCS.PHASECHK.TRANS64.TRYWAIT P0, [R12+URZ+0x250], R0 ;  /* 0x000250000c0075a7 */ /* 0x00872400080011ff */
[----:B----4-:R-:W-:Y:S05]  /*9f50*/  @!P0 NANOSLEEP.SYNCS 0x989680 ;  /* 0x009896800000895d */ /* 0x010fea0003900000 */
[----:B------:R-:W4:Y:S02]  /*9f60*/  @!P0 SYNCS.PHASECHK.TRANS64 P0, [R12+URZ+0x250], R0 ;  /* 0x000250000c0085a7 */ /* 0x000f2400080010ff */
[----:B----4-:R-:W-:Y:S05]  /*9f70*/  @!P0 BRA `(.L_x_106) ;  /* 0xfffffffc00f08947 */ /* 0x010fea000383ffff */
[----:B------:R-:W-:Y:S05]  /*9f80*/  BRA `(.L_x_230) ;  /* 0xffffffb400607947 */ /* 0x000fea000383ffff */
.L_x_109:
[----:B-1----:R-:W-:Y:S07]  /*9f90*/  MOV R0, UR21 ;  /* 0x0000001500007c02 */ /* 0x002fee0008000f00 */
.L_x_231:
[----:B-1----:R1:W3:Y:S02]  /*9fa0*/  SYNCS.PHASECHK.TRANS64.TRYWAIT P2, [R0+URZ+0x248], R6 ;  /* 0x00024806000075a7 */ /* 0x0022e400080411ff */
[----:B---3--:R-:W-:Y:S05]  /*9fb0*/  @!P2 NANOSLEEP.SYNCS 0x989680 ;  /* 0x009896800000a95d */ /* 0x008fea0003900000 */
[----:B------:R-:W3:Y:S02]  /*9fc0*/  @!P2 SYNCS.PHASECHK.TRANS64 P2, [R0+URZ+0x248], R6 ;  /* 0x000248060000a5a7 */ /* 0x000ee400080410ff */
[----:B---3--:R-:W-:Y:S05]  /*9fd0*/  @!P2 BRA `(.L_x_231) ;  /* 0xfffffffc00f0a947 */ /* 0x008fea000383ffff */
[----:B------:R-:W-:Y:S05]  /*9fe0*/  BRA `(.L_x_108) ;  /* 0xffffffb800c87947 */ /* 0x000fea000383ffff */
.L_x_112:
[----:B------:R-:W-:Y:S07]  /*9ff0*/  MOV R0, UR21 ;  /* 0x0000001500007c02 */ /* 0x000fee0008000f00 */
.L_x_232:
[----:B-1----:R1:W3:Y:S02]  /*a000*/  SYNCS.PHASECHK.TRANS64.TRYWAIT P0, [R0+URZ+0x230], R9 ;  /* 0x00023009000075a7 */ /* 0x0022e400080011ff */
[----:B---3--:R-:W-:Y:S05]  /*a010*/  @!P0 NANOSLEEP.SYNCS 0x989680 ;  /* 0x009896800000895d */ /* 0x008fea0003900000 */
[----:B------:R-:W3:Y:S02]  /*a020*/  @!P0 SYNCS.PHASECHK.TRANS64 P0, [R0+URZ+0x230], R9 ;  /* 0x00023009000085a7 */ /* 0x000ee400080010ff */
[----:B---3--:R-:W-:Y:S05]  /*a030*/  @!P0 BRA `(.L_x_232) ;  /* 0xfffffffc00f08947 */ /* 0x008fea000383ffff */
[----:B------:R-:W-:Y:S05]  /*a040*/  BRA `(.L_x_233) ;  /* 0xffffffbc00247947 */ /* 0x000fea000383ffff */
.L_x_113:
[----:B------:R-:W-:Y:S07]  /*a050*/  MOV R0, UR21 ;  /* 0x0000001500007c02 */ /* 0x000fee0008000f00 */
.L_x_234:
[----:B-1----:R1:W3:Y:S02]  /*a060*/  SYNCS.PHASECHK.TRANS64.TRYWAIT P0, [R0+URZ+0x238], R9 ;  /* 0x00023809000075a7 */ /* 0x0022e400080011ff */
[----:B---3--:R-:W-:Y:S05]  /*a070*/  @!P0 NANOSLEEP.SYNCS 0x989680 ;  /* 0x009896800000895d */ /* 0x008fea0003900000 */
[----:B------:R-:W3:Y:S02]  /*a080*/  @!P0 SYNCS.PHASECHK.TRANS64 P0, [R0+URZ+0x238], R9 ;  /* 0x00023809000085a7 */ /* 0x000ee400080010ff */
[----:B---3--:R-:W-:Y:S05]  /*a090*/  @!P0 BRA `(.L_x_234) ;  /* 0xfffffffc00f08947 */ /* 0x008fea000383ffff */
[----:B------:R-:W-:Y:S05]  /*a0a0*/  BRA `(.L_x_235) ;  /* 0xffffffbc00607947 */ /* 0x000fea000383ffff */
.L_x_115:
[----:B------:R-:W-:-:S07]  /*a0b0*/  MOV R0, UR21 ;  /* 0x0000001500007c02 */ /* 0x000fce0008000f00 */
.L_x_236:
[----:B-1----:R1:W4:Y:S02]  /*a0c0*/  SYNCS.PHASECHK.TRANS64.TRYWAIT P0, [R0+URZ+0x230], R2 ;  /* 0x00023002000075a7 */ /* 0x00232400080011ff */
[----:B----4-:R-:W-:Y:S05]  /*a0d0*/  @!P0 NANOSLEEP.SYNCS 0x989680 ;  /* 0x009896800000895d */ /* 0x010fea0003900000 */
[----:B------:R-:W4:Y:S02]  /*a0e0*/  @!P0 SYNCS.PHASECHK.TRANS64 P0, [R0+URZ+0x230], R2 ;  /* 0x00023002000085a7 */ /* 0x000f2400080010ff */
[----:B----4-:R-:W-:Y:S05]  /*a0f0*/  @!P0 BRA `(.L_x_236) ;  /* 0xfffffffc00f08947 */ /* 0x010fea000383ffff */
[----:B------:R-:W-:Y:S05]  /*a100*/  BRA `(.L_x_237) ;  /* 0xffffffbc00d47947 */ /* 0x000fea000383ffff */
.L_x_117:
[----:B-1----:R1:W2:Y:S02]  /*a110*/  SYNCS.PHASECHK.TRANS64.TRYWAIT P0, [R3+URZ+0x250], R0 ;  /* 0x00025000030075a7 */ /* 0x0022a400080011ff */
[----:B--2---:R-:W-:Y:S05]  /*a120*/  @!P0 NANOSLEEP.SYNCS 0x989680 ;  /* 0x009896800000895d */ /* 0x004fea0003900000 */
[----:B------:R-:W2:Y:S02]  /*a130*/  @!P0 SYNCS.PHASECHK.TRANS64 P0, [R3+URZ+0x250], R0 ;  /* 0x00025000030085a7 */ /* 0x000ea400080010ff */
[----:B--2---:R-:W-:Y:S05]  /*a140*/  @!P0 BRA `(.L_x_117) ;  /* 0xfffffffc00f08947 */ /* 0x004fea000383ffff */
[----:B------:R-:W-:Y:S05]  /*a150*/  BRA `(.L_x_238) ;  /* 0xffffffc000947947 */ /* 0x000fea000383ffff */
.L_x_128:
[----:B-1----:R1:W2:Y:S02]  /*a160*/  SYNCS.PHASECHK.TRANS64.TRYWAIT P1, [R3+URZ+0x220], R0 ;  /* 0x00022000030075a7 */ /* 0x0022a400080211ff */
[----:B--2---:R-:W-:Y:S05]  /*a170*/  @!P1 NANOSLEEP.SYNCS 0x989680 ;  /* 0x009896800000995d */ /* 0x004fea0003900000 */
[----:B------:R-:W2:Y:S02]  /*a180*/  @!P1 SYNCS.PHASECHK.TRANS64 P1, [R3+URZ+0x220], R0 ;  /* 0x00022000030095a7 */ /* 0x000ea400080210ff */
[----:B--2---:R-:W-:Y:S05]  /*a190*/  @!P1 BRA `(.L_x_128) ;  /* 0xfffffffc00f09947 */ /* 0x004fea000383ffff */
[----:B------:R-:W-:Y:S05]  /*a1a0*/  BRA `(.L_x_127) ;  /* 0xffffffd000047947 */ /* 0x000fea000383ffff */
.L_x_130:
[----:B-1----:R1:W2:Y:S02]  /*a1b0*/  SYNCS.PHASECHK.TRANS64.TRYWAIT P0, [R43+URZ+0x270], R4 ;  /* 0x000270042b0075a7 */ /* 0x0022a400080011ff */
[----:B--2---:R-:W-:Y:S05]  /*a1c0*/  @!P0 NANOSLEEP.SYNCS 0x989680 ;  /* 0x009896800000895d */ /* 0x004fea0003900000 */
[----:B------:R-:W2:Y:S02]  /*a1d0*/  @!P0 SYNCS.PHASECHK.TRANS64 P0, [R43+URZ+0x270], R4 ;  /* 0x000270042b0085a7 */ /* 0x000ea400080010ff */
[----:B--2---:R-:W-:Y:S05]  /*a1e0*/  @!P0 BRA `(.L_x_130) ;  /* 0xfffffffc00f08947 */ /* 0x004fea000383ffff */
[----:B------:R-:W-:Y:S05]  /*a1f0*/  BRA `(.L_x_129) ;  /* 0xffffffd000587947 */ /* 0x000fea000383ffff */
.L_x_138:
[----:B--2---:R2:W3:Y:S02]  /*a200*/  SYNCS.PHASECHK.TRANS64.TRYWAIT P0, [R3+URZ+0x220], R0 ;  /* 0x00022000030075a7 */ /* 0x0044e400080011ff */
[----:B---3--:R-:W-:Y:S05]  /*a210*/  @!P0 NANOSLEEP.SYNCS 0x989680 ;  /* 0x009896800000895d */ /* 0x008fea0003900000 */
[----:B------:R-:W3:Y:S02]  /*a220*/  @!P0 SYNCS.PHASECHK.TRANS64 P0, [R3+URZ+0x220], R0 ;  /* 0x00022000030085a7 */ /* 0x000ee400080010ff */
[----:B---3--:R-:W-:Y:S05]  /*a230*/  @!P0 BRA `(.L_x_138) ;  /* 0xfffffffc00f08947 */ /* 0x008fea000383ffff */
[----:B------:R-:W-:Y:S05]  /*a240*/  BRA `(.L_x_137) ;  /* 0xffffffdc004c7947 */ /* 0x000fea000383ffff */
        .weak           $__internal_0_$__cuda_sm10x_tcgen05_guardrail_trap_col_being_dealloced_not_returned_by_alloc
        .type           $__internal_0_$__cuda_sm10x_tcgen05_guardrail_trap_col_being_dealloced_not_returned_by_alloc,@function
        .size           $__internal_0_$__cuda_sm10x_tcgen05_guardrail_trap_col_being_dealloced_not_returned_by_alloc,($__internal_1_$__cuda_sm10x_tcgen05_guardrail_trap_phase_invalid_during_alloc - $__internal_0_$__cuda_sm10x_tcgen05_guardrail_trap_col_being_dealloced_not_returned_by_alloc)
$__internal_0_$__cuda_sm10x_tcgen05_guardrail_trap_col_being_dealloced_not_returned_by_alloc:
[----:B------:R-:W-:Y:S05]  /*a250*/  BPT.TRAP 0x1 ;  /* 0x000000040000795c */ /* 0x000fea0000300000 */
[----:B------:R-:W-:-:S04]  /*a260*/  HFMA2 R3, -RZ, RZ, 0, 0 ;  /* 0x00000000ff037431 */ /* 0x000fc800000001ff */
[----:B------:R-:W-:Y:S05]  /*a270*/  RET.REL.NODEC R2 `(_ZN7cutlass13device_kernelINS_4gemm6kernel13GemmUniversalIN4cute5tupleIJiiiiEEENS1_10collective13CollectiveMmaINS1_35MainloopSm100TmaUmmaWarpSpecializedILi34ELi2ELi4ENS5_IJNS4_1CILi2EEESB_NSA_ILi1EEEEEEEENS5_IJNSA_ILi64EEENSA_ILi128EEENSA_ILi32EEEEEEaNS5_IJlSC_lEEEaSJ_NS4_8TiledMMAINS4_8MMA_AtomIJNS4_15SM100_MMA_S8_SSIaaiLi64ELi128ELNS4_4UMMA5MajorE0ELSO_0ELNSN_8SaturateE0EEEEEENS4_6LayoutINS5_IJSC_SC_SC_EEENS5_IJNSA_ILi0EEESU_SU_EEEEENS5_IJNS4_10UnderscoreESX_SX_EEEEENS4_23SM90_TMA_LOAD_MULTICASTENS4_14ComposedLayoutINS4_7SwizzleILi1ELi4ELi3EEENS4_18smem_ptr_flag_bitsILi8EEENSS_INS5_IJNSA_ILi8EEESH_EEENS5_IJSH_SC_EEEEEEEvNS4_8identityES10_S1A_vS1B_EENS_8epilogue10collective18CollectiveEpilogueINS1D_23Sm100TmaWarpSpecializedILi2ELi2ELi32ELb0ELb0EEEJSI_NS5_IJNSS_ISF_SC_EES1I_EEEaSJ_aSJ_NS1D_6fusion15FusionCallbacksIS1H_NS1K_17LinearCombinationIaiaiLNS_15FloatRoundStyleE2EEESI_S1J_JEEENS4_5SM1004TMEM4LOAD26SM100_TMEM_LOAD_16dp32b32xENS4_13SM90_TMA_LOADENS11_INS12_ILi2ELi4ELi3EEES15_NSS_INS5_IJS16_SF_EEENS5_IJSF_SC_EEEEEEENS4_39AutoVectorizingCopyWithAssumedAlignmentILi128EEENS4_14SM90_TMA_STOREES1Z_S21_S21_EEEvvEEEEvNT_6ParamsE) ;  /* 0xffffff5c02607950 */ /* 0x000fea0003c3ffff */
        .weak           $__internal_1_$__cuda_sm10x_tcgen05_guardrail_trap_phase_invalid_during_alloc
        .type           $__internal_1_$__cuda_sm10x_tcgen05_guardrail_trap_phase_invalid_during_alloc,@function
        .size           $__internal_1_$__cuda_sm10x_tcgen05_guardrail_trap_phase_invalid_during_alloc,($__internal_2_$__cuda_sm10x_tcgen05_guardrail_trap_unallocated_columns_being_dealloced - $__internal_1_$__cuda_sm10x_tcgen05_guardrail_trap_phase_invalid_during_alloc)
$__internal_1_$__cuda_sm10x_tcgen05_guardrail_trap_phase_invalid_during_alloc:
[----:B------:R-:W-:Y:S05]  /*a280*/  BPT.TRAP 0x1 ;  /* 0x000000040000795c */ /* 0x000fea0000300000 */
[----:B------:R-:W-:-:S04]  /*a290*/  MOV R5, 0x0 ;  /* 0x0000000000057802 */ /* 0x000fc80000000f00 */
[----:B------:R-:W-:Y:S05]  /*a2a0*/  RET.REL.NODEC R4 `(_ZN7cutlass13device_kernelINS_4gemm6kernel13GemmUniversalIN4cute5tupleIJiiiiEEENS1_10collective13CollectiveMmaINS1_35MainloopSm100TmaUmmaWarpSpecializedILi34ELi2ELi4ENS5_IJNS4_1CILi2EEESB_NSA_ILi1EEEEEEEENS5_IJNSA_ILi64EEENSA_ILi128EEENSA_ILi32EEEEEEaNS5_IJlSC_lEEEaSJ_NS4_8TiledMMAINS4_8MMA_AtomIJNS4_15SM100_MMA_S8_SSIaaiLi64ELi128ELNS4_4UMMA5MajorE0ELSO_0ELNSN_8SaturateE0EEEEEENS4_6LayoutINS5_IJSC_SC_SC_EEENS5_IJNSA_ILi0EEESU_SU_EEEEENS5_IJNS4_10UnderscoreESX_SX_EEEEENS4_23SM90_TMA_LOAD_MULTICASTENS4_14ComposedLayoutINS4_7SwizzleILi1ELi4ELi3EEENS4_18smem_ptr_flag_bitsILi8EEENSS_INS5_IJNSA_ILi8EEESH_EEENS5_IJSH_SC_EEEEEEEvNS4_8identityES10_S1A_vS1B_EENS_8epilogue10collective18CollectiveEpilogueINS1D_23Sm100TmaWarpSpecializedILi2ELi2ELi32ELb0ELb0EEEJSI_NS5_IJNSS_ISF_SC_EES1I_EEEaSJ_aSJ_NS1D_6fusion15FusionCallbacksIS1H_NS1K_17LinearCombinationIaiaiLNS_15FloatRoundStyleE2EEESI_S1J_JEEENS4_5SM1004TMEM4LOAD26SM100_TMEM_LOAD_16dp32b32xENS4_13SM90_TMA_LOADENS11_INS12_ILi2ELi4ELi3EEES15_NSS_INS5_IJS16_SF_EEENS5_IJSF_SC_EEEEEEENS4_39AutoVectorizingCopyWithAssumedAlignmentILi128EEENS4_14SM90_TMA_STOREES1Z_S21_S21_EEEvvEEEEvNT_6ParamsE) ;  /* 0xffffff5c04547950 */ /* 0x000fea0003c3ffff */
        .weak           $__internal_2_$__cuda_sm10x_tcgen05_guardrail_trap_unallocated_columns_being_dealloced
        .type           $__internal_2_$__cuda_sm10x_tcgen05_guardrail_trap_unallocated_columns_being_dealloced,@function
        .size           $__internal_2_$__cuda_sm10x_tcgen05_guardrail_trap_unallocated_columns_being_dealloced,(.L_x_240 - $__internal_2_$__cuda_sm10x_tcgen05_guardrail_trap_unallocated_columns_being_dealloced)
$__internal_2_$__cuda_sm10x_tcgen05_guardrail_trap_unallocated_columns_being_dealloced:
[----:B------:R-:W-:Y:S05]  /*a2b0*/  BPT.TRAP 0x1 ;  /* 0x000000040000795c */ /* 0x000fea0000300000 */
[----:B------:R-:W-:-:S04]  /*a2c0*/  HFMA2 R3, -RZ, RZ, 0, 0 ;  /* 0x00000000ff037431 */ /* 0x000fc800000001ff */
[----:B------:R-:W-:Y:S05]  /*a2d0*/  RET.REL.NODEC R2 `(_ZN7cutlass13device_kernelINS_4gemm6kernel13GemmUniversalIN4cute5tupleIJiiiiEEENS1_10collective13CollectiveMmaINS1_35MainloopSm100TmaUmmaWarpSpecializedILi34ELi2ELi4ENS5_IJNS4_1CILi2EEESB_NSA_ILi1EEEEEEEENS5_IJNSA_ILi64EEENSA_ILi128EEENSA_ILi32EEEEEEaNS5_IJlSC_lEEEaSJ_NS4_8TiledMMAINS4_8MMA_AtomIJNS4_15SM100_MMA_S8_SSIaaiLi64ELi128ELNS4_4UMMA5MajorE0ELSO_0ELNSN_8SaturateE0EEEEEENS4_6LayoutINS5_IJSC_SC_SC_EEENS5_IJNSA_ILi0EEESU_SU_EEEEENS5_IJNS4_10UnderscoreESX_SX_EEEEENS4_23SM90_TMA_LOAD_MULTICASTENS4_14ComposedLayoutINS4_7SwizzleILi1ELi4ELi3EEENS4_18smem_ptr_flag_bitsILi8EEENSS_INS5_IJNSA_ILi8EEESH_EEENS5_IJSH_SC_EEEEEEEvNS4_8identityES10_S1A_vS1B_EENS_8epilogue10collective18CollectiveEpilogueINS1D_23Sm100TmaWarpSpecializedILi2ELi2ELi32ELb0ELb0EEEJSI_NS5_IJNSS_ISF_SC_EES1I_EEEaSJ_aSJ_NS1D_6fusion15FusionCallbacksIS1H_NS1K_17LinearCombinationIaiaiLNS_15FloatRoundStyleE2EEESI_S1J_JEEENS4_5SM1004TMEM4LOAD26SM100_TMEM_LOAD_16dp32b32xENS4_13SM90_TMA_LOADENS11_INS12_ILi2ELi4ELi3EEES15_NSS_INS5_IJS16_SF_EEENS5_IJSF_SC_EEEEEEENS4_39AutoVectorizingCopyWithAssumedAlignmentILi128EEENS4_14SM90_TMA_STOREES1Z_S21_S21_EEEvvEEEEvNT_6ParamsE) ;  /* 0xffffff5c02487950 */ /* 0x000fea0003c3ffff */
.L_x_239:
[----:B------:R-:W-:-:S00]  /*a2e0*/  BRA `(.L_x_239) ;  /* 0xfffffffc00fc7947 */ /* 0x000fc0000383ffff */
[----:B------:R-:W-:-:S00]  /*a2f0*/  NOP ;  /* 0x0000000000007918 */ /* 0x000fc00000000000 */
        /* <DEDUP_REMOVED lines=8> */
.L_x_240:


//--------------------- .nv.global.init           --------------------------
	.section	.nv.global.init,"aw",@progbits
.nv.global.init:
	.type		$str$27,@object
	.size		$str$27,($str$28 - $str$27)
$str$27:
        /*0000*/ 	.byte	0x28, 0x61, 0x64, 0x64, 0x72, 0x65, 0x73, 0x73, 0x20, 0x26, 0x20, 0x6d, 0x61, 0x73, 0x6b, 0x29
        /*0010*/ 	.byte	0x20, 0x3d, 0x3d, 0x20, 0x30, 0x00
	.type		$str$28,@object
	.size		$str$28,($str$26 - $str$28)
$str$28:
        /*0016*/ 	.byte	0x2f, 0x74, 0x6d, 0x70, 0x2f, 0x63, 0x75, 0x74, 0x6c, 0x61, 0x73, 0x73, 0x5f, 0x73, 0x77, 0x65
        /*0026*/ 	.byte	0x65, 0x70, 0x5f, 0x73, 0x72, 0x63, 0x2f, 0x69, 0x6e, 0x63, 0x6c, 0x75, 0x64, 0x65, 0x2f, 0x63
        /*0036*/ 	.byte	0x75, 0x74, 0x65, 0x2f, 0x70, 0x6f, 0x69, 0x6e, 0x74, 0x65, 0x72, 0x5f, 0x66, 0x6c, 0x61, 0x67
        /*0046*/ 	.byte	0x67, 0x65, 0x64, 0x2e, 0x68, 0x70, 0x70, 0x00
	.type		$str$26,@object
	.size		$str$26,($str$25 - $str$26)
$str$26:
        /*004e*/ 	.byte	0x2f, 0x74, 0x6d, 0x70, 0x2f, 0x63, 0x75, 0x74, 0x6c, 0x61, 0x73, 0x73, 0x5f, 0x73, 0x77, 0x65
        /*005e*/ 	.byte	0x65, 0x70, 0x5f, 0x73, 0x72, 0x63, 0x2f, 0x69, 0x6e, 0x63, 0x6c, 0x75, 0x64, 0x65, 0x2f, 0x63
        /*006e*/ 	.byte	0x75, 0x74, 0x65, 0x2f, 0x61, 0x74, 0x6f, 0x6d, 0x2f, 0x63, 0x6f, 0x70, 0x79, 0x5f, 0x74, 0x72
        /*007e*/ 	.byte	0x61, 0x69, 0x74, 0x73, 0x5f, 0x73, 0x6d, 0x31, 0x30, 0x30, 0x2e, 0x68, 0x70, 0x70, 0x00
	.type		$str$25,@object
	.size		$str$25,(__unnamed_1 - $str$25)
$str$25:
        /*008d*/ 	.byte	0x28, 0x28, 0x75, 0x69, 0x6e, 0x74, 0x33, 0x32, 0x5f, 0x74, 0x28, 0x74, 0x68, 0x72, 0x65, 0x61
        /*009d*/ 	.byte	0x64, 0x49, 0x64, 0x78, 0x2e, 0x78, 0x29, 0x20, 0x2f, 0x20, 0x33, 0x32, 0x29, 0x20, 0x25, 0x20
        /*00ad*/ 	.byte	0x34, 0x29, 0x20, 0x3d, 0x3d, 0x20, 0x28, 0x28, 0x28, 0x74, 0x6d, 0x65, 0x6d, 0x5f, 0x61, 0x64
        /*00bd*/ 	.byte	0x64, 0x72, 0x20, 0x3e, 0x3e, 0x20, 0x31, 0x36, 0x29, 0x20, 0x2f, 0x20, 0x33, 0x32, 0x29, 0x20
        /*00cd*/ 	.byte	0x25, 0x20, 0x34, 0x29, 0x00
	.type		__unnamed_1,@object
	.size		__unnamed_1,(__unnamed_2 - __unnamed_1)
__unnamed_1:
        /*00d2*/ 	.byte	0x61, 0x75, 0x74, 0x6f, 0x20, 0x63, 0x75, 0x74, 0x65, 0x3a, 0x3a, 0x61, 0x73, 0x5f, 0x70, 0x6f
        /* <DEDUP_REMOVED lines=24> */
        /*0262*/ 	.byte	0x00
	.type		__unnamed_2,@object
	.size		__unnamed_2,(.L_2 - __unnamed_2)
__unnamed_2:
        /* <DEDUP_REMOVED lines=41> */
.L_2:


//--------------------- .nv.shared._ZN7cutlass13device_kernelINS_4gemm6kernel13GemmUniversalIN4cute5tupleIJiiiiEEENS1_10collective13CollectiveMmaINS1_35MainloopSm100TmaUmmaWarpSpecializedILi34ELi2ELi4ENS5_IJNS4_1CILi2EEESB_NSA_ILi1EEEEEEEENS5_IJNSA_ILi64EEENSA_ILi128EEENSA_ILi32EEEEEEaNS5_IJlSC_lEEEaSJ_NS4_8TiledMMAINS4_8MMA_AtomIJNS4_15SM100_MMA_S8_SSIaaiLi64ELi128ELNS4_4UMMA5MajorE0ELSO_0ELNSN_8SaturateE0EEEEEENS4_6LayoutINS5_IJSC_SC_SC_EEENS5_IJNSA_ILi0EEESU_SU_EEEEENS5_IJNS4_10UnderscoreESX_SX_EEEEENS4_23SM90_TMA_LOAD_MULTICASTENS4_14ComposedLayoutINS4_7SwizzleILi1ELi4ELi3EEENS4_18smem_ptr_flag_bitsILi8EEENSS_INS5_IJNSA_ILi8EEESH_EEENS5_IJSH_SC_EEEEEEEvNS4_8identityES10_S1A_vS1B_EENS_8epilogue10collective18CollectiveEpilogueINS1D_23Sm100TmaWarpSpecializedILi2ELi2ELi32ELb0ELb0EEEJSI_NS5_IJNSS_ISF_SC_EES1I_EEEaSJ_aSJ_NS1D_6fusion15FusionCallbacksIS1H_NS1K_17LinearCombinationIaiaiLNS_15FloatRoundStyleE2EEESI_S1J_JEEENS4_5SM1004TMEM4LOAD26SM100_TMEM_LOAD_16dp32b32xENS4_13SM90_TMA_LOADENS11_INS12_ILi2ELi4ELi3EEES15_NSS_INS5_IJS16_SF_EEENS5_IJSF_SC_EEEEEEENS4_39AutoVectorizingCopyWithAssumedAlignmentILi128EEENS4_14SM90_TMA_STOREES1Z_S21_S21_EEEvvEEEEvNT_6ParamsE --------------------------
	.section	.nv.shared._ZN7cutlass13device_kernelINS_4gemm6kernel13GemmUniversalIN4cute5tupleIJiiiiEEENS1_10collective13CollectiveMmaINS1_35MainloopSm100TmaUmmaWarpSpecializedILi34ELi2ELi4ENS5_IJNS4_1CILi2EEESB_NSA_ILi1EEEEEEEENS5_IJNSA_ILi64EEENSA_ILi128EEENSA_ILi32EEEEEEaNS5_IJlSC_lEEEaSJ_NS4_8TiledMMAINS4_8MMA_AtomIJNS4_15SM100_MMA_S8_SSIaaiLi64ELi128ELNS4_4UMMA5MajorE0ELSO_0ELNSN_8SaturateE0EEEEEENS4_6LayoutINS5_IJSC_SC_SC_EEENS5_IJNSA_ILi0EEESU_SU_EEEEENS5_IJNS4_10UnderscoreESX_SX_EEEEENS4_23SM90_TMA_LOAD_MULTICASTENS4_14ComposedLayoutINS4_7SwizzleILi1ELi4ELi3EEENS4_18smem_ptr_flag_bitsILi8EEENSS_INS5_IJNSA_ILi8EEESH_EEENS5_IJSH_SC_EEEEEEEvNS4_8identityES10_S1A_vS1B_EENS_8epilogue10collective18CollectiveEpilogueINS1D_23Sm100TmaWarpSpecializedILi2ELi2ELi32ELb0ELb0EEEJSI_NS5_IJNSS_ISF_SC_EES1I_EEEaSJ_aSJ_NS1D_6fusion15FusionCallbacksIS1H_NS1K_17LinearCombinationIaiaiLNS_15FloatRoundStyleE2EEESI_S1J_JEEENS4_5SM1004TMEM4LOAD26SM100_TMEM_LOAD_16dp32b32xENS4_13SM90_TMA_LOADENS11_INS12_ILi2ELi4ELi3EEES15_NSS_INS5_IJS16_SF_EEENS5_IJSF_SC_EEEEEEENS4_39AutoVectorizingCopyWithAssumedAlignmentILi128EEENS4_14SM90_TMA_STOREES1Z_S21_S21_EEEvvEEEEvNT_6ParamsE,"aw",@nobits
	.sectionflags	@""
	.align	16
	.zero		1024


//--------------------- .nv.shared.reserved.0     --------------------------
	.section	.nv.shared.reserved.0,"aw",@nobits
	.weak		__nv_reservedSMEM_offset_0_alias
	.size		__nv_reservedSMEM_offset_0_alias, 0, 64
	.other		__nv_reservedSMEM_offset_0_alias,@"STO_CUDA_RESERVED_SHARED STV_DEFAULT"
__nv_reservedSMEM_offset_0_alias:
	.zero		0
.nv.shared.reserved.0:
	.zero		64
	.weak		__nv_reservedSMEM_tcgen05_partition
	.type		__nv_reservedSMEM_tcgen05_partition,@object
	.size		__nv_reservedSMEM_tcgen05_partition,(.L_0 - __nv_reservedSMEM_tcgen05_partition)
__nv_reservedSMEM_tcgen05_partition:
	.zero		32
.L_0:


//--------------------- .nv.global                --------------------------
	.section	.nv.global,"aw",@nobits
.nv.global:
	.type		_ZN40_INTERNAL_4bc8b3d8_4_k_cu_a0220ba8_289194cute1_E,@object
	.size		_ZN40_INTERNAL_4bc8b3d8_4_k_cu_a0220ba8_289194cute1_E,(_ZN40_INTERNAL_4bc8b3d8_4_k_cu_a0220ba8_289194cuda3std3__45__cpo6cbeginE - _ZN40_INTERNAL_4bc8b3d8_4_k_cu_a0220ba8_289194cute1_E)
_ZN40_INTERNAL_4bc8b3d8_4_k_cu_a0220ba8_289194cute1_E:
	.zero		1
	.type		_ZN40_INTERNAL_4bc8b3d8_4_k_cu_a0220ba8_289194cuda3std3__45__cpo6cbeginE,@object
	.size		_ZN40_INTERNAL_4bc8b3d8_4_k_cu_a0220ba8_289194cuda3std3__45__cpo6cbeginE,(_ZN40_INTERNAL_4bc8b3d8_4_k_cu_a0220ba8_289194cuda3std3__48in_placeE - _ZN40_INTERNAL_4bc8b3d8_4_k_cu_a0220ba8_289194cuda3std3__45__cpo6cbeginE)
_ZN40_INTERNAL_4bc8b3d8_4_k_cu_a0220ba8_289194cuda3std3__45__cpo6cbeginE:
	.zero		1
	.type		_ZN40_INTERNAL_4bc8b3d8_4_k_cu_a0220ba8_289194cuda3std3__48in_placeE,@object
	.size		_ZN40_INTERNAL_4bc8b3d8_4_k_cu_a0220ba8_289194cuda3std3__48in_placeE,(_ZN40_INTERNAL_4bc8b3d8_4_k_cu_a0220ba8_289194cuda3std6ranges3__45__cpo9iter_moveE - _ZN40_INTERNAL_4bc8b3d8_4_k_cu_a0220ba8_289194cuda3std3__48in_placeE)
_ZN40_INTERNAL_4bc8b3d8_4_k_cu_a0220ba8_289194cuda3std3__48in_placeE:
	.zero		1
	.type		_ZN40_INTERNAL_4bc8b3d8_4_k_cu_a0220ba8_289194cuda3std6ranges3__45__cpo9iter_moveE,@object
	.size		_ZN40_INTERNAL_4bc8b3d8_4_k_cu_a0220ba8_289194cuda3std6ranges3__45__cpo9iter_moveE,(_ZN40_INTERNAL_4bc8b3d8_4_k_cu_a0220ba8_289194cuda3std3__45__cpo5beginE - _ZN40_INTERNAL_4bc8b3d8_4_k_cu_a0220ba8_289194cuda3std6ranges3__45__cpo9iter_moveE)
_ZN40_INTERNAL_4bc8b3d8_4_k_cu_a0220ba8_289194cuda3std6ranges3__45__cpo9iter_moveE:
	.zero		1
	.type		_ZN40_INTERNAL_4bc8b3d8_4_k_cu_a0220ba8_289194cuda3std3__45__cpo5beginE,@object
	.size		_ZN40_INTERNAL_4bc8b3d8_4_k_cu_a0220ba8_289194cuda3std3__45__cpo5beginE,(_ZN40_INTERNAL_4bc8b3d8_4_k_cu_a0220ba8_289194cuda3std3__442_GLOBAL__N__4bc8b3d8_4_k_cu_a0220ba8_289196ignoreE - _ZN40_INTERNAL_4bc8b3d8_4_k_cu_a0220ba8_289194cuda3std3__45__cpo5beginE)
_ZN40_INTERNAL_4bc8b3d8_4_k_cu_a0220ba8_289194cuda3std3__45__cpo5beginE:
	.zero		1
	.type		_ZN40_INTERNAL_4bc8b3d8_4_k_cu_a0220ba8_289194cuda3std3__442_GLOBAL__N__4bc8b3d8_4_k_cu_a0220ba8_289196ignoreE,@object
	.size		_ZN40_INTERNAL_4bc8b3d8_4_k_cu_a0220ba8_289194cuda3std3__442_GLOBAL__N__4bc8b3d8_4_k_cu_a0220ba8_289196ignoreE,(_ZN40_INTERNAL_4bc8b3d8_4_k_cu_a0220ba8_289194cute7productE - _ZN40_INTERNAL_4bc8b3d8_4_k_cu_a0220ba8_289194cuda3std3__442_GLOBAL__N__4bc8b3d8_4_k_cu_a0220ba8_289196ignoreE)
_ZN40_INTERNAL_4bc8b3d8_4_k_cu_a0220ba8_289194cuda3std3__442_GLOBAL__N__4bc8b3d8_4_k_cu_a0220ba8_289196ignoreE:
	.zero		1
	.type		_ZN40_INTERNAL_4bc8b3d8_4_k_cu_a0220ba8_289194cute7productE,@object
	.size		_ZN40_INTERNAL_4bc8b3d8_4_k_cu_a0220ba8_289194cute7productE,(_ZN40_INTERNAL_4bc8b3d8_4_k_cu_a0220ba8_289194cuda3std3__45__cpo3endE - _ZN40_INTERNAL_4bc8b3d8_4_k_cu_a0220ba8_289194cute7productE)
_ZN40_INTERNAL_4bc8b3d8_4_k_cu_a0220ba8_289194cute7productE:
	.zero		1
	.type		_ZN40_INTERNAL_4bc8b3d8_4_k_cu_a0220ba8_289194cuda3std3__45__cpo3endE,@object
	.size		_ZN40_INTERNAL_4bc8b3d8_4_k_cu_a0220ba8_289194cuda3std3__45__cpo3endE,(_ZN40_INTERNAL_4bc8b3d8_4_k_cu_a0220ba8_289194cuda3std3__419piecewise_constructE - _ZN40_INTERNAL_4bc8b3d8_4_k_cu_a0220ba8_289194cuda3std3__45__cpo3endE)
_ZN40_INTERNAL_4bc8b3d8_4_k_cu_a0220ba8_289194cuda3std3__45__cpo3endE:
	.zero		1
	.type		_ZN40_INTERNAL_4bc8b3d8_4_k_cu_a0220ba8_289194cuda3std3__419piecewise_constructE,@object
	.size		_ZN40_INTERNAL_4bc8b3d8_4_k_cu_a0220ba8_289194cuda3std3__419piecewise_constructE,(_ZN40_INTERNAL_4bc8b3d8_4_k_cu_a0220ba8_289194cuda3std3__45__cpo4cendE - _ZN40_INTERNAL_4bc8b3d8_4_k_cu_a0220ba8_289194cuda3std3__419piecewise_constructE)
_ZN40_INTERNAL_4bc8b3d8_4_k_cu_a0220ba8_289194cuda3std3__419piecewise_constructE:
	.zero		1
	.type		_ZN40_INTERNAL_4bc8b3d8_4_k_cu_a0220ba8_289194cuda3std3__45__cpo4cendE,@object
	.size		_ZN40_INTERNAL_4bc8b3d8_4_k_cu_a0220ba8_289194cuda3std3__45__cpo4cendE,(_ZN40_INTERNAL_4bc8b3d8_4_k_cu_a0220ba8_289194cuda3std6ranges3__45__cpo4swapE - _ZN40_INTERNAL_4bc8b3d8_4_k_cu_a0220ba8_289194cuda3std3__45__cpo4cendE)
_ZN40_INTERNAL_4bc8b3d8_4_k_cu_a0220ba8_289194cuda3std3__45__cpo4cendE:
	.zero		1
	.type		_ZN40_INTERNAL_4bc8b3d8_4_k_cu_a0220ba8_289194cuda3std6ranges3__45__cpo4swapE,@object
	.size		_ZN40_INTERNAL_4bc8b3d8_4_k_cu_a0220ba8_289194cuda3std6ranges3__45__cpo4swapE,(.L_10 - _ZN40_INTERNAL_4bc8b3d8_4_k_cu_a0220ba8_289194cuda3std6ranges3__45__cpo4swapE)
_ZN40_INTERNAL_4bc8b3d8_4_k_cu_a0220ba8_289194cuda3std6ranges3__45__cpo4swapE:
	.zero		1
.L_10:


//--------------------- .nv.constant0._ZN7cutlass13device_kernelINS_4gemm6kernel13GemmUniversalIN4cute5tupleIJiiiiEEENS1_10collective13CollectiveMmaINS1_35MainloopSm100TmaUmmaWarpSpecializedILi34ELi2ELi4ENS5_IJNS4_1CILi2EEESB_NSA_ILi1EEEEEEEENS5_IJNSA_ILi64EEENSA_ILi128EEENSA_ILi32EEEEEEaNS5_IJlSC_lEEEaSJ_NS4_8TiledMMAINS4_8MMA_AtomIJNS4_15SM100_MMA_S8_SSIaaiLi64ELi128ELNS4_4UMMA5MajorE0ELSO_0ELNSN_8SaturateE0EEEEEENS4_6LayoutINS5_IJSC_SC_SC_EEENS5_IJNSA_ILi0EEESU_SU_EEEEENS5_IJNS4_10UnderscoreESX_SX_EEEEENS4_23SM90_TMA_LOAD_MULTICASTENS4_14ComposedLayoutINS4_7SwizzleILi1ELi4ELi3EEENS4_18smem_ptr_flag_bitsILi8EEENSS_INS5_IJNSA_ILi8EEESH_EEENS5_IJSH_SC_EEEEEEEvNS4_8identityES10_S1A_vS1B_EENS_8epilogue10collective18CollectiveEpilogueINS1D_23Sm100TmaWarpSpecializedILi2ELi2ELi32ELb0ELb0EEEJSI_NS5_IJNSS_ISF_SC_EES1I_EEEaSJ_aSJ_NS1D_6fusion15FusionCallbacksIS1H_NS1K_17LinearCombinationIaiaiLNS_15FloatRoundStyleE2EEESI_S1J_JEEENS4_5SM1004TMEM4LOAD26SM100_TMEM_LOAD_16dp32b32xENS4_13SM90_TMA_LOADENS11_INS12_ILi2ELi4ELi3EEES15_NSS_INS5_IJS16_SF_EEENS5_IJSF_SC_EEEEEEENS4_39AutoVectorizingCopyWithAssumedAlignmentILi128EEENS4_14SM90_TMA_STOREES1Z_S21_S21_EEEvvEEEEvNT_6ParamsE --------------------------
	.section	.nv.constant0._ZN7cutlass13device_kernelINS_4gemm6kernel13GemmUniversalIN4cute5tupleIJiiiiEEENS1_10collective13CollectiveMmaINS1_35MainloopSm100TmaUmmaWarpSpecializedILi34ELi2ELi4ENS5_IJNS4_1CILi2EEESB_NSA_ILi1EEEEEEEENS5_IJNSA_ILi64EEENSA_ILi128EEENSA_ILi32EEEEEEaNS5_IJlSC_lEEEaSJ_NS4_8TiledMMAINS4_8MMA_AtomIJNS4_15SM100_MMA_S8_SSIaaiLi64ELi128ELNS4_4UMMA5MajorE0ELSO_0ELNSN_8SaturateE0EEEEEENS4_6LayoutINS5_IJSC_SC_SC_EEENS5_IJNSA_ILi0EEESU_SU_EEEEENS5_IJNS4_10UnderscoreESX_SX_EEEEENS4_23SM90_TMA_LOAD_MULTICASTENS4_14ComposedLayoutINS4_7SwizzleILi1ELi4ELi3EEENS4_18smem_ptr_flag_bitsILi8EEENSS_INS5_IJNSA_ILi8EEESH_EEENS5_IJSH_SC_EEEEEEEvNS4_8identityES10_S1A_vS1B_EENS_8epilogue10collective18CollectiveEpilogueINS1D_23Sm100TmaWarpSpecializedILi2ELi2ELi32ELb0ELb0EEEJSI_NS5_IJNSS_ISF_SC_EES1I_EEEaSJ_aSJ_NS1D_6fusion15FusionCallbacksIS1H_NS1K_17LinearCombinationIaiaiLNS_15FloatRoundStyleE2EEESI_S1J_JEEENS4_5SM1004TMEM4LOAD26SM100_TMEM_LOAD_16dp32b32xENS4_13SM90_TMA_LOADENS11_INS12_ILi2ELi4ELi3EEES15_NSS_INS5_IJS16_SF_EEENS5_IJSF_SC_EEEEEEENS4_39AutoVectorizingCopyWithAssumedAlignmentILi128EEENS4_14SM90_TMA_STOREES1Z_S21_S21_EEEvvEEEEvNT_6ParamsE,"a",@progbits
	.sectionflags	@""
	.align	4
.nv.constant0._ZN7cutlass13device_kernelINS_4gemm6kernel13GemmUniversalIN4cute5tupleIJiiiiEEENS1_10collective13CollectiveMmaINS1_35MainloopSm100TmaUmmaWarpSpecializedILi34ELi2ELi4ENS5_IJNS4_1CILi2EEESB_NSA_ILi1EEEEEEEENS5_IJNSA_ILi64EEENSA_ILi128EEENSA_ILi32EEEEEEaNS5_IJlSC_lEEEaSJ_NS4_8TiledMMAINS4_8MMA_AtomIJNS4_15SM100_MMA_S8_SSIaaiLi64ELi128ELNS4_4UMMA5MajorE0ELSO_0ELNSN_8SaturateE0EEEEEENS4_6LayoutINS5_IJSC_SC_SC_EEENS5_IJNSA_ILi0EEESU_SU_EEEEENS5_IJNS4_10UnderscoreESX_SX_EEEEENS4_23SM90_TMA_LOAD_MULTICASTENS4_14ComposedLayoutINS4_7SwizzleILi1ELi4ELi3EEENS4_18smem_ptr_flag_bitsILi8EEENSS_INS5_IJNSA_ILi8EEESH_EEENS5_IJSH_SC_EEEEEEEvNS4_8identityES10_S1A_vS1B_EENS_8epilogue10collective18CollectiveEpilogueINS1D_23Sm100TmaWarpSpecializedILi2ELi2ELi32ELb0ELb0EEEJSI_NS5_IJNSS_ISF_SC_EES1I_EEEaSJ_aSJ_NS1D_6fusion15FusionCallbacksIS1H_NS1K_17LinearCombinationIaiaiLNS_15FloatRoundStyleE2EEESI_S1J_JEEENS4_5SM1004TMEM4LOAD26SM100_TMEM_LOAD_16dp32b32xENS4_13SM90_TMA_LOADENS11_INS12_ILi2ELi4ELi3EEES15_NSS_INS5_IJS16_SF_EEENS5_IJSF_SC_EEEEEEENS4_39AutoVectorizingCopyWithAssumedAlignmentILi128EEENS4_14SM90_TMA_STOREES1Z_S21_S21_EEEvvEEEEvNT_6ParamsE:
	.zero		2944


//--------------------- SYMBOLS --------------------------

	.type		.nv.reservedSmem.offset0,@object
	.size		.nv.reservedSmem.offset0,0x4
	.type		.nv.reservedSmem.cap,@object
	.size		.nv.reservedSmem.cap,0x4
	.type		__assertfail,@function
